	.headerflags	@"EF_CUDA_TEXMODE_UNIFIED EF_CUDA_64BIT_ADDRESS EF_CUDA_SM86 EF_CUDA_VIRTUAL_SM(EF_CUDA_SM86)"
	.elftype	@"ET_EXEC"


//--------------------- .nv.info                  --------------------------
	.section	.nv.info,"",@"SHT_CUDA_INFO"
	.align	4


	//----- nvinfo : EIATTR_REGCOUNT
	.align		4
        /*0000*/ 	.byte	0x04, 0x2f
        /*0002*/ 	.short	(.L_2 - .L_1)
	.align		4
.L_1:
        /*0004*/ 	.word	index@(triton_red_fused__to_copy_add_amax_amin_clamp_mul_native_layer_norm_reciprocal_1)
        /*0008*/ 	.word	0x0000003f


	//----- nvinfo : EIATTR_MIN_STACK_SIZE
	.align		4
.L_2:
        /*000c*/ 	.byte	0x04, 0x12
        /*000e*/ 	.short	(.L_4 - .L_3)
	.align		4
.L_3:
        /*0010*/ 	.word	index@(triton_red_fused__to_copy_add_amax_amin_clamp_mul_native_layer_norm_reciprocal_1)
        /*0014*/ 	.word	0x00000000


	//----- nvinfo : EIATTR_FRAME_SIZE
	.align		4
.L_4:
        /*0018*/ 	.byte	0x04, 0x11
        /*001a*/ 	.short	(.L_6 - .L_5)
	.align		4
.L_5:
        /*001c*/ 	.word	index@(triton_red_fused__to_copy_add_amax_amin_clamp_mul_native_layer_norm_reciprocal_1)
        /*0020*/ 	.word	0x00000000


	//----- nvinfo : EIATTR_MIN_STACK_SIZE
	.align		4
.L_6:
        /*0024*/ 	.byte	0x04, 0x12
        /*0026*/ 	.short	(.L_8 - .L_7)
	.align		4
.L_7:
        /*0028*/ 	.word	index@(triton_red_fused__to_copy_add_amax_amin_clamp_mul_native_layer_norm_reciprocal_1)
        /*002c*/ 	.word	0x00000000
.L_8:


//--------------------- .nv.info.triton_red_fused__to_copy_add_amax_amin_clamp_mul_native_layer_norm_reciprocal_1 --------------------------
	.section	.nv.info.triton_red_fused__to_copy_add_amax_amin_clamp_mul_native_layer_norm_reciprocal_1,"",@"SHT_CUDA_INFO"
	.sectionflags	@""
	.align	4


	//----- nvinfo : EIATTR_CUDA_API_VERSION
	.align		4
        /*0000*/ 	.byte	0x04, 0x37
        /*0002*/ 	.short	(.L_10 - .L_9)
.L_9:
        /*0004*/ 	.word	0x0000007c


	//----- nvinfo : EIATTR_SW2861232_WAR
	.align		4
.L_10:
        /*0008*/ 	.byte	0x01, 0x35
	.zero		2


	//----- nvinfo : EIATTR_PARAM_CBANK
	.align		4
        /*000c*/ 	.byte	0x04, 0x0a
        /*000e*/ 	.short	(.L_12 - .L_11)
	.align		4
.L_11:
        /*0010*/ 	.word	index@(.nv.constant0.triton_red_fused__to_copy_add_amax_amin_clamp_mul_native_layer_norm_reciprocal_1)
        /*0014*/ 	.short	0x0160
        /*0016*/ 	.short	0x0078


	//----- nvinfo : EIATTR_CBANK_PARAM_SIZE
	.align		4
.L_12:
        /*0018*/ 	.byte	0x03, 0x19
        /*001a*/ 	.short	0x0078


	//----- nvinfo : EIATTR_KPARAM_INFO
	.align		4
        /*001c*/ 	.byte	0x04, 0x17
        /*001e*/ 	.short	(.L_14 - .L_13)
.L_13:
        /*0020*/ 	.word	0x00000000
        /*0024*/ 	.short	0x000f
        /*0026*/ 	.short	0x0070
        /*0028*/ 	.byte	0x00, 0xf4, 0x21, 0x00


	//----- nvinfo : EIATTR_KPARAM_INFO
	.align		4
.L_14:
        /*002c*/ 	.byte	0x04, 0x17
        /*002e*/ 	.short	(.L_16 - .L_15)
.L_15:
        /*0030*/ 	.word	0x00000000
        /*0034*/ 	.short	0x000e
        /*0036*/ 	.short	0x006c
        /*0038*/ 	.byte	0x00, 0xf0, 0x11, 0x00


	//----- nvinfo : EIATTR_KPARAM_INFO
	.align		4
.L_16:
        /*003c*/ 	.byte	0x04, 0x17
        /*003e*/ 	.short	(.L_18 - .L_17)
.L_17:
        /*0040*/ 	.word	0x00000000
        /*0044*/ 	.short	0x000d
        /*0046*/ 	.short	0x0068
        /*0048*/ 	.byte	0x00, 0xf0, 0x11, 0x00


	//----- nvinfo : EIATTR_KPARAM_INFO
	.align		4
.L_18:
        /*004c*/ 	.byte	0x04, 0x17
        /*004e*/ 	.short	(.L_20 - .L_19)
.L_19:
        /*0050*/ 	.word	0x00000000
        /*0054*/ 	.short	0x000c
        /*0056*/ 	.short	0x0060
        /*0058*/ 	.byte	0x00, 0xf4, 0x21, 0x00


	//----- nvinfo : EIATTR_KPARAM_INFO
	.align		4
.L_20:
        /*005c*/ 	.byte	0x04, 0x17
        /*005e*/ 	.short	(.L_22 - .L_21)
.L_21:
        /*0060*/ 	.word	0x00000000
        /*0064*/ 	.short	0x000b
        /*0066*/ 	.short	0x0058
        /*0068*/ 	.byte	0x00, 0xf4, 0x21, 0x00


	//----- nvinfo : EIATTR_KPARAM_INFO
	.align		4
.L_22:
        /*006c*/ 	.byte	0x04, 0x17
        /*006e*/ 	.short	(.L_24 - .L_23)
.L_23:
        /*0070*/ 	.word	0x00000000
        /*0074*/ 	.short	0x000a
        /*0076*/ 	.short	0x0050
        /*0078*/ 	.byte	0x00, 0xf4, 0x21, 0x00


	//----- nvinfo : EIATTR_KPARAM_INFO
	.align		4
.L_24:
        /*007c*/ 	.byte	0x04, 0x17
        /*007e*/ 	.short	(.L_26 - .L_25)
.L_25:
        /*0080*/ 	.word	0x00000000
        /*0084*/ 	.short	0x0009
        /*0086*/ 	.short	0x0048
        /*0088*/ 	.byte	0x00, 0xf4, 0x21, 0x00


	//----- nvinfo : EIATTR_KPARAM_INFO
	.align		4
.L_26:
        /*008c*/ 	.byte	0x04, 0x17
        /*008e*/ 	.short	(.L_28 - .L_27)
.L_27:
        /*0090*/ 	.word	0x00000000
        /*0094*/ 	.short	0x0008
        /*0096*/ 	.short	0x0040
        /*0098*/ 	.byte	0x00, 0xf4, 0x21, 0x00


	//----- nvinfo : EIATTR_KPARAM_INFO
	.align		4
.L_28:
        /*009c*/ 	.byte	0x04, 0x17
        /*009e*/ 	.short	(.L_30 - .L_29)
.L_29:
        /*00a0*/ 	.word	0x00000000
        /*00a4*/ 	.short	0x0007
        /*00a6*/ 	.short	0x0038
        /*00a8*/ 	.byte	0x00, 0xf4, 0x21, 0x00


	//----- nvinfo : EIATTR_KPARAM_INFO
	.align		4
.L_30:
        /*00ac*/ 	.byte	0x04, 0x17
        /*00ae*/ 	.short	(.L_32 - .L_31)
.L_31:
        /*00b0*/ 	.word	0x00000000
        /*00b4*/ 	.short	0x0006
        /*00b6*/ 	.short	0x0030
        /*00b8*/ 	.byte	0x00, 0xf4, 0x21, 0x00


	//----- nvinfo : EIATTR_KPARAM_INFO
	.align		4
.L_32:
        /*00bc*/ 	.byte	0x04, 0x17
        /*00be*/ 	.short	(.L_34 - .L_33)
.L_33:
        /*00c0*/ 	.word	0x00000000
        /*00c4*/ 	.short	0x0005
        /*00c6*/ 	.short	0x0028
        /*00c8*/ 	.byte	0x00, 0xf4, 0x21, 0x00


	//----- nvinfo : EIATTR_KPARAM_INFO
	.align		4
.L_34:
        /*00cc*/ 	.byte	0x04, 0x17
        /*00ce*/ 	.short	(.L_36 - .L_35)
.L_35:
        /*00d0*/ 	.word	0x00000000
        /*00d4*/ 	.short	0x0004
        /*00d6*/ 	.short	0x0020
        /*00d8*/ 	.byte	0x00, 0xf4, 0x21, 0x00


	//----- nvinfo : EIATTR_KPARAM_INFO
	.align		4
.L_36:
        /*00dc*/ 	.byte	0x04, 0x17
        /*00de*/ 	.short	(.L_38 - .L_37)
.L_37:
        /*00e0*/ 	.word	0x00000000
        /*00e4*/ 	.short	0x0003
        /*00e6*/ 	.short	0x0018
        /*00e8*/ 	.byte	0x00, 0xf4, 0x21, 0x00


	//----- nvinfo : EIATTR_KPARAM_INFO
	.align		4
.L_38:
        /*00ec*/ 	.byte	0x04, 0x17
        /*00ee*/ 	.short	(.L_40 - .L_39)
.L_39:
        /*00f0*/ 	.word	0x00000000
        /*00f4*/ 	.short	0x0002
        /*00f6*/ 	.short	0x0010
        /*00f8*/ 	.byte	0x00, 0xf4, 0x21, 0x00


	//----- nvinfo : EIATTR_KPARAM_INFO
	.align		4
.L_40:
        /*00fc*/ 	.byte	0x04, 0x17
        /*00fe*/ 	.short	(.L_42 - .L_41)
.L_41:
        /*0100*/ 	.word	0x00000000
        /*0104*/ 	.short	0x0001
        /*0106*/ 	.short	0x0008
        /*0108*/ 	.byte	0x00, 0xf4, 0x21, 0x00


	//----- nvinfo : EIATTR_KPARAM_INFO
	.align		4
.L_42:
        /*010c*/ 	.byte	0x04, 0x17
        /*010e*/ 	.short	(.L_44 - .L_43)
.L_43:
        /*0110*/ 	.word	0x00000000
        /*0114*/ 	.short	0x0000
        /*0116*/ 	.short	0x0000
        /*0118*/ 	.byte	0x00, 0xf4, 0x21, 0x00


	//----- nvinfo : EIATTR_MAXREG_COUNT
	.align		4
.L_44:
        /*011c*/ 	.byte	0x03, 0x1b
        /*011e*/ 	.short	0x00ff


	//----- nvinfo : EIATTR_COOP_GROUP_MASK_REGIDS
	.align		4
        /*0120*/ 	.byte	0x04, 0x29
        /*0122*/ 	.short	(.L_46 - .L_45)


	//   ....[0]....
.L_45:
        /*0124*/ 	.word	0xffffffff


	//   ....[1]....
        /*0128*/ 	.word	0xffffffff


	//   ....[2]....
        /*012c*/ 	.word	0xffffffff


	//   ....[3]....
        /*0130*/ 	.word	0xffffffff


	//   ....[4]....
        /*0134*/ 	.word	0xffffffff


	//   ....[5]....
        /*0138*/ 	.word	0xffffffff


	//   ....[6]....
        /*013c*/ 	.word	0xffffffff


	//   ....[7]....
        /*0140*/ 	.word	0xffffffff


	//   ....[8]....
        /*0144*/ 	.word	0xffffffff


	//   ....[9]....
        /*0148*/ 	.word	0xffffffff


	//   ....[10]....
        /*014c*/ 	.word	0xffffffff


	//   ....[11]....
        /*0150*/ 	.word	0xffffffff


	//   ....[12]....
        /*0154*/ 	.word	0xffffffff


	//   ....[13]....
        /*0158*/ 	.word	0xffffffff


	//   ....[14]....
        /*015c*/ 	.word	0xffffffff


	//   ....[15]....
        /*0160*/ 	.word	0xffffffff


	//   ....[16]....
        /*0164*/ 	.word	0xffffffff


	//   ....[17]....
        /*0168*/ 	.word	0xffffffff


	//   ....[18]....
        /*016c*/ 	.word	0xffffffff


	//   ....[19]....
        /*0170*/ 	.word	0xffffffff


	//   ....[20]....
        /*0174*/ 	.word	0xffffffff


	//   ....[21]....
        /*0178*/ 	.word	0xffffffff


	//   ....[22]....
        /*017c*/ 	.word	0xffffffff


	//   ....[23]....
        /*0180*/ 	.word	0xffffffff


	//   ....[24]....
        /*0184*/ 	.word	0xffffffff


	//   ....[25]....
        /*0188*/ 	.word	0xffffffff


	//   ....[26]....
        /*018c*/ 	.word	0xffffffff


	//   ....[27]....
        /*0190*/ 	.word	0xffffffff


	//   ....[28]....
        /*0194*/ 	.word	0xffffffff


	//   ....[29]....
        /*0198*/ 	.word	0xffffffff


	//   ....[30]....
        /*019c*/ 	.word	0xffffffff


	//   ....[31]....
        /*01a0*/ 	.word	0xffffffff


	//   ....[32]....
        /*01a4*/ 	.word	0xffffffff


	//   ....[33]....
        /*01a8*/ 	.word	0xffffffff


	//   ....[34]....
        /*01ac*/ 	.word	0xffffffff


	//   ....[35]....
        /*01b0*/ 	.word	0xffffffff


	//   ....[36]....
        /*01b4*/ 	.word	0xffffffff


	//   ....[37]....
        /*01b8*/ 	.word	0xffffffff


	//   ....[38]....
        /*01bc*/ 	.word	0xffffffff


	//   ....[39]....
        /*01c0*/ 	.word	0xffffffff


	//   ....[40]....
        /*01c4*/ 	.word	0xffffffff


	//   ....[41]....
        /*01c8*/ 	.word	0xffffffff


	//   ....[42]....
        /*01cc*/ 	.word	0xffffffff


	//   ....[43]....
        /*01d0*/ 	.word	0xffffffff


	//   ....[44]....
        /*01d4*/ 	.word	0xffffffff


	//   ....[45]....
        /*01d8*/ 	.word	0xffffffff


	//   ....[46]....
        /*01dc*/ 	.word	0xffffffff


	//----- nvinfo : EIATTR_COOP_GROUP_INSTR_OFFSETS
	.align		4
.L_46:
        /*01e0*/ 	.byte	0x04, 0x28
        /*01e2*/ 	.short	(.L_48 - .L_47)


	//   ....[0]....
.L_47:
        /*01e4*/ 	.word	0x00000f60


	//   ....[1]....
        /*01e8*/ 	.word	0x00001130


	//   ....[2]....
        /*01ec*/ 	.word	0x000011c0


	//   ....[3]....
        /*01f0*/ 	.word	0x00001210


	//   ....[4]....
        /*01f4*/ 	.word	0x00001270


	//   ....[5]....
        /*01f8*/ 	.word	0x00001360


	//   ....[6]....
        /*01fc*/ 	.word	0x00001380


	//   ....[7]....
        /*0200*/ 	.word	0x000013c0


	//   ....[8]....
        /*0204*/ 	.word	0x000014b0


	//   ....[9]....
        /*0208*/ 	.word	0x000014e0


	//   ....[10]....
        /*020c*/ 	.word	0x00001520


	//   ....[11]....
        /*0210*/ 	.word	0x00001600


	//   ....[12]....
        /*0214*/ 	.word	0x00001630


	//   ....[13]....
        /*0218*/ 	.word	0x00001760


	//   ....[14]....
        /*021c*/ 	.word	0x000017b0


	//   ....[15]....
        /*0220*/ 	.word	0x000018e0


	//   ....[16]....
        /*0224*/ 	.word	0x000018f0


	//   ....[17]....
        /*0228*/ 	.word	0x00001930


	//   ....[18]....
        /*022c*/ 	.word	0x00001980


	//   ....[19]....
        /*0230*/ 	.word	0x00001a90


	//   ....[20]....
        /*0234*/ 	.word	0x00001ab0


	//   ....[21]....
        /*0238*/ 	.word	0x00003720


	//   ....[22]....
        /*023c*/ 	.word	0x00003770


	//   ....[23]....
        /*0240*/ 	.word	0x000037b0


	//   ....[24]....
        /*0244*/ 	.word	0x000037e0


	//   ....[25]....
        /*0248*/ 	.word	0x00003820


	//   ....[26]....
        /*024c*/ 	.word	0x000038b0


	//   ....[27]....
        /*0250*/ 	.word	0x00003a10


	//   ....[28]....
        /*0254*/ 	.word	0x00003b30


	//   ....[29]....
        /*0258*/ 	.word	0x00003bd0


	//   ....[30]....
        /*025c*/ 	.word	0x00003d60


	//   ....[31]....
        /*0260*/ 	.word	0x00003ed0


	//   ....[32]....
        /*0264*/ 	.word	0x00003f50


	//   ....[33]....
        /*0268*/ 	.word	0x00003f70


	//   ....[34]....
        /*026c*/ 	.word	0x00003f90


	//   ....[35]....
        /*0270*/ 	.word	0x00003fd0


	//   ....[36]....
        /*0274*/ 	.word	0x00004030


	//   ....[37]....
        /*0278*/ 	.word	0x00004050


	//   ....[38]....
        /*027c*/ 	.word	0x000040a0


	//   ....[39]....
        /*0280*/ 	.word	0x000040f0


	//   ....[40]....
        /*0284*/ 	.word	0x00004110


	//   ....[41]....
        /*0288*/ 	.word	0x000041f0


	//   ....[42]....
        /*028c*/ 	.word	0x00004260


	//   ....[43]....
        /*0290*/ 	.word	0x00004270


	//   ....[44]....
        /*0294*/ 	.word	0x00004380


	//   ....[45]....
        /*0298*/ 	.word	0x000043d0


	//   ....[46]....
        /*029c*/ 	.word	0x00004410


	//----- nvinfo : EIATTR_EXIT_INSTR_OFFSETS
	.align		4
.L_48:
        /*02a0*/ 	.byte	0x04, 0x1c
        /*02a2*/ 	.short	(.L_50 - .L_49)


	//   ....[0]....
.L_49:
        /*02a4*/ 	.word	0x00005e30


	//   ....[1]....
        /*02a8*/ 	.word	0x00005e50


	//----- nvinfo : EIATTR_REQNTID
	.align		4
.L_50:
        /*02ac*/ 	.byte	0x04, 0x10
        /*02ae*/ 	.short	(.L_52 - .L_51)
.L_51:
        /*02b0*/ 	.word	0x00000100
        /*02b4*/ 	.word	0x00000001
        /*02b8*/ 	.word	0x00000001
.L_52:


//--------------------- .nv.callgraph             --------------------------
	.section	.nv.callgraph,"",@"SHT_CUDA_CALLGRAPH"
	.align	4
	.sectionentsize	8
	.align		4
        /*0000*/ 	.word	0x00000000
	.align		4
        /*0004*/ 	.word	0xffffffff
	.align		4
        /*0008*/ 	.word	0x00000000
	.align		4
        /*000c*/ 	.word	0xfffffffe
	.align		4
        /*0010*/ 	.word	0x00000000
	.align		4
        /*0014*/ 	.word	0xfffffffd
	.align		4
        /*0018*/ 	.word	0x00000000
	.align		4
        /*001c*/ 	.word	0xfffffffc


//--------------------- .nv.rel.action            --------------------------
	.section	.nv.rel.action,"",@"SHT_CUDA_RELOCINFO"
	.align	8
	.sectionentsize	8
        /*0000*/ 	.byte	0x73, 0x00, 0x00, 0x00, 0x00, 0x00, 0x00, 0x00, 0x00, 0x00, 0x00, 0x11, 0x25, 0x00, 0x05, 0x36


//--------------------- .nv.constant4             --------------------------
	.section	.nv.constant4,"a",@progbits
	.align	8
	.align		8
.nv.constant4:
        /*0000*/ 	.dword	_$_str


//--------------------- .nv.constant0.triton_red_fused__to_copy_add_amax_amin_clamp_mul_native_layer_norm_reciprocal_1 --------------------------
	.section	.nv.constant0.triton_red_fused__to_copy_add_amax_amin_clamp_mul_native_layer_norm_reciprocal_1,"a",@progbits
	.sectionflags	@""
	.align	4
.nv.constant0.triton_red_fused__to_copy_add_amax_amin_clamp_mul_native_layer_norm_reciprocal_1:
	.zero		472


//--------------------- .text.triton_red_fused__to_copy_add_amax_amin_clamp_mul_native_layer_norm_reciprocal_1 --------------------------
	.section	.text.triton_red_fused__to_copy_add_amax_amin_clamp_mul_native_layer_norm_reciprocal_1,"ax",@progbits
	.sectionflags	@"SHF_BARRIERS=1"
	.sectioninfo	@"SHI_REGISTERS=63"
	.align	128
        .global         triton_red_fused__to_copy_add_amax_amin_clamp_mul_native_layer_norm_reciprocal_1
        .type           triton_red_fused__to_copy_add_amax_amin_clamp_mul_native_layer_norm_reciprocal_1,@function
        .size           triton_red_fused__to_copy_add_amax_amin_clamp_mul_native_layer_norm_reciprocal_1,(.L_x_1 - triton_red_fused__to_copy_add_amax_amin_clamp_mul_native_layer_norm_reciprocal_1)
        .other          triton_red_fused__to_copy_add_amax_amin_clamp_mul_native_layer_norm_reciprocal_1,@"STO_CUDA_ENTRY STV_DEFAULT"
triton_red_fused__to_copy_add_amax_amin_clamp_mul_native_layer_norm_reciprocal_1:
.text.triton_red_fused__to_copy_add_amax_amin_clamp_mul_native_layer_norm_reciprocal_1:
[----:B------:R-:W-:Y:S02]  /*0000*/  IMAD.MOV.U32 R1, RZ, RZ, c[0x0][0x28] ;  /* 0x00000a00ff017624 */ /* 0x000fe400078e00ff */
[----:B------:R-:W0:Y:S01]  /*0010*/  S2R R4, SR_TID.X ;  /* 0x0000000000047919 */ /* 0x000e220000002100 */
[----:B------:R-:W-:Y:S01]  /*0020*/  IMAD.MOV.U32 R41, RZ, RZ, 0x2 ;  /* 0x00000002ff297424 */ /* 0x000fe200078e00ff */
[----:B------:R-:W-:Y:S01]  /*0030*/  CS2R R20, SRZ ;  /* 0x0000000000147805 */ /* 0x000fe2000001ff00 */
[----:B------:R-:W-:Y:S01]  /*0040*/  CS2R R22, SRZ ;  /* 0x0000000000167805 */ /* 0x000fe2000001ff00 */
[----:B------:R-:W1:Y:S01]  /*0050*/  S2R R3, SR_CTAID.X ;  /* 0x0000000000037919 */ /* 0x000e620000002500 */
[----:B------:R-:W-:Y:S01]  /*0060*/  ULDC.64 UR4, c[0x0][0x118] ;  /* 0x0000460000047ab9 */ /* 0x000fe20000000a00 */
[----:B------:R-:W-:Y:S01]  /*0070*/  CS2R R16, SRZ ;  /* 0x0000000000107805 */ /* 0x000fe2000001ff00 */
[----:B0-----:R-:W-:Y:S01]  /*0080*/  SHF.R.U32.HI R0, RZ, 0x7, R4 ;  /* 0x00000007ff007819 */ /* 0x001fe20000011604 */
[----:B------:R-:W-:Y:S02]  /*0090*/  IMAD.SHL.U32 R2, R4, 0x8, RZ ;  /* 0x0000000804027824 */ /* 0x000fe400078e00ff */
[----:B-1----:R-:W-:Y:S01]  /*00a0*/  IMAD.SHL.U32 R5, R3, 0x2, RZ ;  /* 0x0000000203057824 */ /* 0x002fe200078e00ff */
[----:B------:R-:W-:-:S02]  /*00b0*/  SGXT.U32 R0, R0, 0x1 ;  /* 0x000000010000781a */ /* 0x000fc40000000000 */
[----:B------:R-:W-:Y:S02]  /*00c0*/  LOP3.LUT R2, R2, 0x3f8, RZ, 0xc0, !PT ;  /* 0x000003f802027812 */ /* 0x000fe400078ec0ff */
[----:B------:R-:W-:Y:S01]  /*00d0*/  LOP3.LUT R9, R0, R5, RZ, 0xfc, !PT ;  /* 0x0000000500097212 */ /* 0x000fe200078efcff */
[----:B------:R-:W-:-:S03]  /*00e0*/  IMAD R3, R3, 0x2, R0 ;  /* 0x0000000203037824 */ /* 0x000fc600078e0200 */
[----:B------:R-:W-:Y:S01]  /*00f0*/  ISETP.GE.AND P1, PT, R9, 0xe10, PT ;  /* 0x00000e100900780c */ /* 0x000fe20003f26270 */
[--C-:B------:R-:W-:Y:S02]  /*0100*/  IMAD R8, R3, 0xc00, R2.reuse ;  /* 0x00000c0003087824 */ /* 0x100fe400078e0202 */
[----:B------:R-:W-:-:S03]  /*0110*/  IMAD R0, R9, 0xc00, R2 ;  /* 0x00000c0009007824 */ /* 0x000fc600078e0202 */
[----:B------:R-:W-:Y:S01]  /*0120*/  IADD3 R10, R8, 0x400, RZ ;  /* 0x00000400080a7810 */ /* 0x000fe20007ffe0ff */
[----:B------:R-:W-:Y:S01]  /*0130*/  IMAD.WIDE R2, R0, R41, c[0x0][0x160] ;  /* 0x0000580000027625 */ /* 0x000fe200078e0229 */
[----:B------:R-:W-:-:S03]  /*0140*/  CS2R R18, SRZ ;  /* 0x0000000000127805 */ /* 0x000fc6000001ff00 */
[C---:B------:R-:W-:Y:S02]  /*0150*/  IMAD.WIDE R56, R10.reuse, R41, c[0x0][0x160] ;  /* 0x000058000a387625 */ /* 0x040fe400078e0229 */
[----:B------:R0:W2:Y:S04]  /*0160*/  @!P1 LDG.E.EL.128 R20, [R2.64] ;  /* 0x0000000402149981 */ /* 0x0000a8000c2e1d00 */
[----:B------:R-:W3:Y:S01]  /*0170*/  @!P1 LDG.E.EL.128 R16, [R56.64] ;  /* 0x0000000438109981 */ /* 0x000ee2000c2e1d00 */
[----:B------:R-:W-:Y:S01]  /*0180*/  IADD3 R10, R10, 0x400, RZ ;  /* 0x000004000a0a7810 */ /* 0x000fe20007ffe0ff */
[----:B------:R-:W-:Y:S01]  /*0190*/  CS2R R12, SRZ ;  /* 0x00000000000c7805 */ /* 0x000fe2000001ff00 */
[----:B------:R-:W-:-:S03]  /*01a0*/  CS2R R14, SRZ ;  /* 0x00000000000e7805 */ /* 0x000fc6000001ff00 */
[----:B0-----:R-:W-:-:S05]  /*01b0*/  IMAD.WIDE R2, R10, R41, c[0x0][0x160] ;  /* 0x000058000a027625 */ /* 0x001fca00078e0229 */
[----:B------:R2:W4:Y:S01]  /*01c0*/  @!P1 LDG.E.EL.128 R12, [R2.64] ;  /* 0x00000004020c9981 */ /* 0x000522000c2e1d00 */
[----:B------:R-:W-:-:S04]  /*01d0*/  ISETP.LT.AND P0, PT, R9, 0xe10, PT ;  /* 0x00000e100900780c */ /* 0x000fc80003f01270 */
[----:B------:R-:W-:-:S05]  /*01e0*/  SEL R9, RZ, 0x3f800000, !P0 ;  /* 0x3f800000ff097807 */ /* 0x000fca0004000000 */
[----:B------:R-:W-:-:S05]  /*01f0*/  FADD R32, R9, 1 ;  /* 0x3f80000009207421 */ /* 0x000fca0000000000 */
[----:B------:R-:W-:Y:S02]  /*0200*/  FSEL R28, R32, R9, !P1 ;  /* 0x00000009201c7208 */ /* 0x000fe40004800000 */
[----:B------:R-:W-:Y:S03]  /*0210*/  MUFU.RCP R32, R32 ;  /* 0x0000002000207308 */ /* 0x000fe60000001000 */
[----:B------:R-:W-:-:S05]  /*0220*/  FADD R33, R28, 1 ;  /* 0x3f8000001c217421 */ /* 0x000fca0000000000 */
[----:B------:R-:W-:-:S05]  /*0230*/  FSEL R28, R33, R28, !P1 ;  /* 0x0000001c211c7208 */ /* 0x000fca0004800000 */
[C---:B------:R-:W-:Y:S01]  /*0240*/  FADD R31, R28.reuse, R28 ;  /* 0x0000001c1c1f7221 */ /* 0x040fe20000000000 */
[----:B------:R-:W-:-:S03]  /*0250*/  FMUL R27, R28, 16777216 ;  /* 0x4b8000001c1b7820 */ /* 0x000fc60000400000 */
[C---:B------:R-:W-:Y:S01]  /*0260*/  FMUL R10, R31.reuse, 16777216 ;  /* 0x4b8000001f0a7820 */ /* 0x040fe20000400000 */
[----:B------:R-:W-:-:S04]  /*0270*/  FSETP.GEU.AND P0, PT, R31, 1.175494350822287508e-38, PT ;  /* 0x008000001f00780b */ /* 0x000fc80003f0e000 */
[----:B------:R-:W-:Y:S02]  /*0280*/  FSEL R10, R10, R31, !P0 ;  /* 0x0000001f0a0a7208 */ /* 0x000fe40004000000 */
[----:B------:R-:W-:Y:S02]  /*0290*/  FSEL R11, R27, R28, !P0 ;  /* 0x0000001c1b0b7208 */ /* 0x000fe40004000000 */
[----:B------:R-:W-:Y:S02]  /*02a0*/  FSETP.NEU.AND P0, PT, R31, RZ, PT ;  /* 0x000000ff1f00720b */ /* 0x000fe40003f0d000 */
[----:B------:R-:W0:Y:S02]  /*02b0*/  MUFU.RCP R10, R10 ;  /* 0x0000000a000a7308 */ /* 0x000e240000001000 */
[----:B0-----:R-:W-:Y:S01]  /*02c0*/  FMUL R34, R10, R11 ;  /* 0x0000000b0a227220 */ /* 0x001fe20000400000 */
[C---:B--2---:R-:W-:Y:S01]  /*02d0*/  IMAD.U32 R2, R20.reuse, 0x10000, RZ ;  /* 0x0001000014027824 */ /* 0x044fe200078e00ff */
[----:B------:R-:W-:Y:S01]  /*02e0*/  PRMT R20, R20, 0x7632, R20 ;  /* 0x0000763214147816 */ /* 0x000fe20000000014 */
[C---:B------:R-:W-:Y:S01]  /*02f0*/  IMAD.U32 R3, R21.reuse, 0x10000, RZ ;  /* 0x0001000015037824 */ /* 0x040fe200078e00ff */
[----:B------:R-:W-:Y:S01]  /*0300*/  PRMT R21, R21, 0x7632, R21 ;  /* 0x0000763215157816 */ /* 0x000fe20000000015 */
[----:B---3--:R-:W-:Y:S01]  /*0310*/  IMAD.U32 R36, R16, 0x10000, RZ ;  /* 0x0001000010247824 */ /* 0x008fe200078e00ff */
[----:B------:R-:W-:Y:S01]  /*0320*/  FSEL R2, R2, RZ, !P1 ;  /* 0x000000ff02027208 */ /* 0x000fe20004800000 */
[----:B------:R-:W-:Y:S01]  /*0330*/  IMAD.U32 R30, R17, 0x10000, RZ ;  /* 0x00010000111e7824 */ /* 0x000fe200078e00ff */
[----:B------:R-:W-:Y:S01]  /*0340*/  FSEL R38, R3, RZ, !P1 ;  /* 0x000000ff03267208 */ /* 0x000fe20004800000 */
[----:B------:R-:W-:Y:S01]  /*0350*/  IMAD.U32 R10, R23, 0x10000, RZ ;  /* 0x00010000170a7824 */ /* 0x000fe200078e00ff */
[----:B------:R-:W-:Y:S01]  /*0360*/  PRMT R16, R16, 0x7632, R16 ;  /* 0x0000763210107816 */ /* 0x000fe20000000010 */
[----:B------:R-:W-:Y:S01]  /*0370*/  FADD R9, -R2, R36 ;  /* 0x0000002402097221 */ /* 0x000fe20000000100 */
[----:B------:R-:W-:Y:S01]  /*0380*/  IMAD.U32 R20, R20, 0x10000, RZ ;  /* 0x0001000014147824 */ /* 0x000fe200078e00ff */
[----:B------:R-:W-:Y:S01]  /*0390*/  FADD R3, -R38, R30 ;  /* 0x0000001e26037221 */ /* 0x000fe20000000100 */
[----:B------:R-:W-:Y:S01]  /*03a0*/  FSEL R44, R10, RZ, !P1 ;  /* 0x000000ff0a2c7208 */ /* 0x000fe20004800000 */
[-C--:B------:R-:W-:Y:S01]  /*03b0*/  FFMA R35, R9, R32.reuse, R2 ;  /* 0x0000002009237223 */ /* 0x080fe20000000002 */
[----:B------:R-:W-:Y:S01]  /*03c0*/  IMAD.U32 R37, R19, 0x10000, RZ ;  /* 0x0001000013257824 */ /* 0x000fe200078e00ff */
[----:B------:R-:W-:Y:S01]  /*03d0*/  FFMA R29, R3, R32, R38 ;  /* 0x00000020031d7223 */ /* 0x000fe20000000026 */
[----:B------:R-:W-:Y:S01]  /*03e0*/  IMAD.U32 R21, R21, 0x10000, RZ ;  /* 0x0001000015157824 */ /* 0x000fe200078e00ff */
[----:B------:R-:W-:Y:S01]  /*03f0*/  FADD R36, R36, -R35 ;  /* 0x8000002324247221 */ /* 0x000fe20000000000 */
[----:B------:R-:W-:Y:S01]  /*0400*/  FSEL R35, R35, R2, !P1 ;  /* 0x0000000223237208 */ /* 0x000fe20004800000 */
[----:B------:R-:W-:Y:S01]  /*0410*/  IMAD.U32 R2, R22, 0x10000, RZ ;  /* 0x0001000016027824 */ /* 0x000fe200078e00ff */
[----:B------:R-:W-:Y:S01]  /*0420*/  FADD R30, R30, -R29 ;  /* 0x8000001d1e1e7221 */ /* 0x000fe20000000000 */
[----:B------:R-:W-:Y:S01]  /*0430*/  PRMT R17, R17, 0x7632, R17 ;  /* 0x0000763211117816 */ /* 0x000fe20000000011 */
[----:B------:R-:W-:Y:S01]  /*0440*/  FADD R11, -R44, R37 ;  /* 0x000000252c0b7221 */ /* 0x000fe20000000100 */
[----:B------:R-:W-:Y:S01]  /*0450*/  FSEL R29, R29, R38, !P1 ;  /* 0x000000261d1d7208 */ /* 0x000fe20004800000 */
[----:B------:R-:W-:Y:S01]  /*0460*/  IMAD.U32 R38, R16, 0x10000, RZ ;  /* 0x0001000010267824 */ /* 0x000fe200078e00ff */
[----:B------:R-:W-:Y:S01]  /*0470*/  FSEL R43, R2, RZ, !P1 ;  /* 0x000000ff022b7208 */ /* 0x000fe20004800000 */
[----:B------:R-:W-:Y:S01]  /*0480*/  IMAD.U32 R2, R18, 0x10000, RZ ;  /* 0x0001000012027824 */ /* 0x000fe200078e00ff */
[----:B------:R-:W-:Y:S01]  /*0490*/  FSEL R47, R20, RZ, !P1 ;  /* 0x000000ff142f7208 */ /* 0x000fe20004800000 */
[----:B------:R-:W-:Y:S01]  /*04a0*/  IMAD.U32 R39, R17, 0x10000, RZ ;  /* 0x0001000011277824 */ /* 0x000fe200078e00ff */
[----:B------:R-:W-:Y:S01]  /*04b0*/  FSEL R49, R21, RZ, !P1 ;  /* 0x000000ff15317208 */ /* 0x000fe20004800000 */
[----:B------:R-:W-:Y:S01]  /*04c0*/  FADD R10, -R43, R2 ;  /* 0x000000022b0a7221 */ /* 0x000fe20000000100 */
[----:B------:R0:W1:Y:S01]  /*04d0*/  MUFU.RCP R20, R33 ;  /* 0x0000002100147308 */ /* 0x0000620000001000 */
[-C--:B------:R-:W-:Y:S01]  /*04e0*/  FFMA R40, R11, R32.reuse, R44 ;  /* 0x000000200b287223 */ /* 0x080fe2000000002c */
[----:B------:R-:W-:Y:S01]  /*04f0*/  FADD R16, -R47, R38 ;  /* 0x000000262f107221 */ /* 0x000fe20000000100 */
[----:B------:R-:W-:Y:S01]  /*0500*/  FFMA R21, R10, R32, R43 ;  /* 0x000000200a157223 */ /* 0x000fe2000000002b */
[----:B------:R-:W-:Y:S01]  /*0510*/  FFMA R30, R3, R30, RZ ;  /* 0x0000001e031e7223 */ /* 0x000fe200000000ff */
[----:B------:R-:W-:Y:S01]  /*0520*/  FADD R42, R37, -R40 ;  /* 0x80000028252a7221 */ /* 0x000fe20000000000 */
[----:B------:R-:W-:Y:S01]  /*0530*/  FFMA R37, R16, R32, R47 ;  /* 0x0000002010257223 */ /* 0x000fe2000000002f */
[----:B------:R-:W-:Y:S01]  /*0540*/  FADD R45, R2, -R21 ;  /* 0x80000015022d7221 */ /* 0x000fe20000000000 */
[----:B------:R-:W-:Y:S01]  /*0550*/  FADD R2, -R49, R39 ;  /* 0x0000002731027221 */ /* 0x000fe20000000100 */
[----:B------:R-:W-:Y:S01]  /*0560*/  FSEL R17, R21, R43, !P1 ;  /* 0x0000002b15117208 */ /* 0x000fe20004800000 */
[----:B------:R-:W-:Y:S01]  /*0570*/  FADD R43, R38, -R37 ;  /* 0x80000025262b7221 */ /* 0x000fe20000000000 */
[----:B------:R-:W-:Y:S01]  /*0580*/  FSEL R21, R40, R44, !P1 ;  /* 0x0000002c28157208 */ /* 0x000fe20004800000 */
[----:B------:R-:W-:Y:S01]  /*0590*/  FFMA R40, R9, R36, RZ ;  /* 0x0000002409287223 */ /* 0x000fe200000000ff */
[----:B----4-:R-:W-:Y:S01]  /*05a0*/  IMAD.U32 R44, R12, 0x10000, RZ ;  /* 0x000100000c2c7824 */ /* 0x010fe200078e00ff */
[----:B------:R-:W-:Y:S01]  /*05b0*/  FFMA R36, R2, R32, R49 ;  /* 0x0000002002247223 */ /* 0x000fe20000000031 */
[----:B------:R-:W-:Y:S01]  /*05c0*/  IMAD.U32 R38, R13, 0x10000, RZ ;  /* 0x000100000d267824 */ /* 0x000fe200078e00ff */
[----:B------:R-:W-:Y:S01]  /*05d0*/  FSEL R9, R37, R47, !P1 ;  /* 0x0000002f25097208 */ /* 0x000fe20004800000 */
[----:B------:R-:W-:Y:S01]  /*05e0*/  FADD R46, -R35, R44 ;  /* 0x0000002c232e7221 */ /* 0x000fe20000000100 */
[----:B------:R-:W-:Y:S01]  /*05f0*/  FADD R39, R39, -R36 ;  /* 0x8000002427277221 */ /* 0x000fe20000000000 */
[----:B0-----:R-:W-:Y:S01]  /*0600*/  FSEL R33, R36, R49, !P1 ;  /* 0x0000003124217208 */ /* 0x001fe20004800000 */
[----:B------:R-:W-:Y:S01]  /*0610*/  FFMA R37, R16, R43, RZ ;  /* 0x0000002b10257223 */ /* 0x000fe200000000ff */
[----:B------:R-:W-:Y:S01]  /*0620*/  FFMA R36, R11, R42, RZ ;  /* 0x0000002a0b247223 */ /* 0x000fe200000000ff */
[----:B------:R-:W-:Y:S01]  /*0630*/  FADD R16, -R29, R38 ;  /* 0x000000261d107221 */ /* 0x000fe20000000100 */
[-C--:B-1----:R-:W-:Y:S01]  /*0640*/  FFMA R11, R46, R20.reuse, R35 ;  /* 0x000000142e0b7223 */ /* 0x082fe20000000023 */
[----:B------:R-:W-:Y:S01]  /*0650*/  FFMA R45, R10, R45, RZ ;  /* 0x0000002d0a2d7223 */ /* 0x000fe200000000ff */
[----:B------:R-:W-:Y:S01]  /*0660*/  IMAD.U32 R42, R14, 0x10000, RZ ;  /* 0x000100000e2a7824 */ /* 0x000fe200078e00ff */
[----:B------:R-:W-:Y:S01]  /*0670*/  FFMA R10, R16, R20, R29 ;  /* 0x00000014100a7223 */ /* 0x000fe2000000001d */
[----:B------:R-:W-:Y:S01]  /*0680*/  FADD R44, R44, -R11 ;  /* 0x8000000b2c2c7221 */ /* 0x000fe20000000000 */
[----:B------:R-:W-:Y:S01]  /*0690*/  FSEL R35, R11, R35, !P1 ;  /* 0x000000230b237208 */ /* 0x000fe20004800000 */
[----:B------:R-:W-:Y:S01]  /*06a0*/  FADD R47, -R17, R42 ;  /* 0x0000002a112f7221 */ /* 0x000fe20000000100 */
[----:B------:R-:W-:Y:S01]  /*06b0*/  FSEL R11, R30, RZ, !P1 ;  /* 0x000000ff1e0b7208 */ /* 0x000fe20004800000 */
[----:B------:R-:W-:Y:S01]  /*06c0*/  FADD R38, R38, -R10 ;  /* 0x8000000a26267221 */ /* 0x000fe20000000000 */
[----:B------:R-:W-:-:S02]  /*06d0*/  PRMT R12, R12, 0x7632, R12 ;  /* 0x000076320c0c7816 */ /* 0x000fc4000000000c */
[----:B------:R-:W-:Y:S01]  /*06e0*/  FSEL R3, R40, RZ, !P1 ;  /* 0x000000ff28037208 */ /* 0x000fe20004800000 */
[----:B------:R-:W-:Y:S01]  /*06f0*/  @!P1 FFMA R11, R16, R38, R11 ;  /* 0x00000026100b9223 */ /* 0x000fe2000000000b */
[----:B------:R-:W-:Y:S01]  /*0700*/  FFMA R16, R47, R20, R17 ;  /* 0x000000142f107223 */ /* 0x000fe20000000011 */
[----:B------:R-:W-:Y:S01]  /*0710*/  IMAD.U32 R40, R12, 0x10000, RZ ;  /* 0x000100000c287824 */ /* 0x000fe200078e00ff */
[----:B------:R-:W-:Y:S01]  /*0720*/  FSEL R12, R45, RZ, !P1 ;  /* 0x000000ff2d0c7208 */ /* 0x000fe20004800000 */
[----:B------:R-:W-:Y:S01]  /*0730*/  IMAD.U32 R38, R15, 0x10000, RZ ;  /* 0x000100000f267824 */ /* 0x000fe200078e00ff */
[----:B------:R-:W-:Y:S01]  /*0740*/  FADD R42, R42, -R16 ;  /* 0x800000102a2a7221 */ /* 0x000fe20000000000 */
[----:B------:R-:W-:Y:S01]  /*0750*/  FADD R43, -R9, R40 ;  /* 0x00000028092b7221 */ /* 0x000fe20000000100 */
[----:B------:R-:W-:Y:S01]  /*0760*/  PRMT R13, R22, 0x7632, R13 ;  /* 0x00007632160d7816 */ /* 0x000fe2000000000d */
[----:B------:R-:W-:Y:S01]  /*0770*/  FADD R45, -R21, R38 ;  /* 0x00000026152d7221 */ /* 0x000fe20000000100 */
[----:B------:R-:W-:Y:S01]  /*0780*/  @!P1 FFMA R12, R47, R42, R12 ;  /* 0x0000002a2f0c9223 */ /* 0x000fe2000000000c */
[-C--:B------:R-:W-:Y:S01]  /*0790*/  FFMA R42, R43, R20.reuse, R9 ;  /* 0x000000142b2a7223 */ /* 0x080fe20000000009 */
[----:B------:R-:W-:Y:S01]  /*07a0*/  FSEL R22, R36, RZ, !P1 ;  /* 0x000000ff24167208 */ /* 0x000fe20004800000 */
[----:B------:R-:W-:Y:S01]  /*07b0*/  FFMA R30, R45, R20, R21 ;  /* 0x000000142d1e7223 */ /* 0x000fe20000000015 */
[----:B------:R-:W-:Y:S01]  /*07c0*/  PRMT R23, R23, 0x7632, R23 ;  /* 0x0000763217177816 */ /* 0x000fe20000000017 */
[----:B------:R-:W-:Y:S01]  /*07d0*/  FADD R40, R40, -R42 ;  /* 0x8000002a28287221 */ /* 0x000fe20000000000 */
[----:B------:R-:W-:Y:S01]  /*07e0*/  FSEL R36, R37, RZ, !P1 ;  /* 0x000000ff25247208 */ /* 0x000fe20004800000 */
[----:B------:R-:W-:Y:S01]  /*07f0*/  FADD R38, R38, -R30 ;  /* 0x8000001e26267221 */ /* 0x000fe20000000000 */
[----:B------:R-:W-:Y:S01]  /*0800*/  FSEL R42, R42, R9, !P1 ;  /* 0x000000092a2a7208 */ /* 0x000fe20004800000 */
[----:B------:R-:W-:Y:S01]  /*0810*/  @!P1 FFMA R3, R46, R44, R3 ;  /* 0x0000002c2e039223 */ /* 0x000fe20000000003 */
[----:B------:R-:W-:Y:S01]  /*0820*/  IMAD.U32 R23, R23, 0x10000, RZ ;  /* 0x0001000017177824 */ /* 0x000fe200078e00ff */
[----:B------:R-:W-:Y:S01]  /*0830*/  @!P1 FFMA R36, R43, R40, R36 ;  /* 0x000000282b249223 */ /* 0x000fe20000000024 */
[----:B------:R-:W-:Y:S01]  /*0840*/  PRMT R19, R19, 0x7632, R19 ;  /* 0x0000763213137816 */ /* 0x000fe20000000013 */
[----:B------:R-:W-:Y:S01]  /*0850*/  IMAD.U32 R9, R13, 0x10000, RZ ;  /* 0x000100000d097824 */ /* 0x000fe200078e00ff */
[----:B------:R-:W-:Y:S01]  /*0860*/  FSEL R43, R34, RZ, P0 ;  /* 0x000000ff222b7208 */ /* 0x000fe20000000000 */
[----:B------:R-:W-:Y:S01]  /*0870*/  @!P1 FFMA R22, R45, R38, R22 ;  /* 0x000000262d169223 */ /* 0x000fe20000000016 */
[----:B------:R-:W-:Y:S01]  /*0880*/  PRMT R18, R18, 0x7632, R18 ;  /* 0x0000763212127816 */ /* 0x000fe20000000012 */
[----:B------:R-:W-:Y:S01]  /*0890*/  FADD R34, -R35, R42 ;  /* 0x0000002a23227221 */ /* 0x000fe20000000100 */
[----:B------:R-:W-:Y:S01]  /*08a0*/  FADD R38, R3, R36 ;  /* 0x0000002403267221 */ /* 0x000fe20000000000 */
[----:B------:R-:W-:Y:S01]  /*08b0*/  FSEL R36, R23, RZ, !P1 ;  /* 0x000000ff17247208 */ /* 0x000fe20004800000 */
[----:B------:R-:W-:Y:S01]  /*08c0*/  IMAD.U32 R23, R19, 0x10000, RZ ;  /* 0x0001000013177824 */ /* 0x000fe200078e00ff */
[----:B------:R-:W-:Y:S01]  /*08d0*/  FSEL R46, R9, RZ, !P1 ;  /* 0x000000ff092e7208 */ /* 0x000fe20004800000 */
[----:B------:R-:W-:Y:S01]  /*08e0*/  FMUL R19, R34, R34 ;  /* 0x0000002222137220 */ /* 0x000fe20000400000 */
[----:B------:R-:W-:Y:S01]  /*08f0*/  IMAD.U32 R44, R18, 0x10000, RZ ;  /* 0x00010000122c7824 */ /* 0x000fe200078e00ff */
[----:B------:R-:W-:Y:S01]  /*0900*/  FFMA R18, R34, R43, R35 ;  /* 0x0000002b22127223 */ /* 0x000fe20000000023 */
[----:B------:R-:W-:Y:S01]  /*0910*/  FADD R37, R31, R28 ;  /* 0x0000001c1f257221 */ /* 0x000fe20000000000 */
[----:B------:R-:W-:Y:S01]  /*0920*/  FMUL R34, R19, R28 ;  /* 0x0000001c13227220 */ /* 0x000fe20000400000 */
[----:B------:R-:W-:Y:S01]  /*0930*/  FADD R9, -R46, R44 ;  /* 0x0000002c2e097221 */ /* 0x000fe20000000100 */
[----:B------:R-:W-:Y:S01]  /*0940*/  FADD R3, -R36, R23 ;  /* 0x0000001724037221 */ /* 0x000fe20000000100 */
[----:B------:R-:W-:Y:S01]  /*0950*/  FADD R19, R37, R28 ;  /* 0x0000001c25137221 */ /* 0x000fe20000000000 */
[----:B------:R-:W-:Y:S01]  /*0960*/  FFMA R34, R43, R34, R38 ;  /* 0x000000222b227223 */ /* 0x000fe20000000026 */
[----:B------:R-:W-:Y:S01]  /*0970*/  FMUL R40, R37, 16777216 ;  /* 0x4b80000025287820 */ /* 0x000fe20000400000 */
[-C--:B------:R-:W-:Y:S01]  /*0980*/  FFMA R43, R9, R32.reuse, R46 ;  /* 0x00000020092b7223 */ /* 0x080fe2000000002e */
[----:B------:R-:W-:Y:S01]  /*0990*/  FSETP.GEU.AND P0, PT, R37, 1.175494350822287508e-38, PT ;  /* 0x008000002500780b */ /* 0x000fe20003f0e000 */
[----:B------:R-:W-:Y:S01]  /*09a0*/  FFMA R45, R3, R32, R36 ;  /* 0x00000020032d7223 */ /* 0x000fe20000000024 */
[C---:B------:R-:W-:Y:S01]  /*09b0*/  FMUL R38, R19.reuse, 16777216 ;  /* 0x4b80000013267820 */ /* 0x040fe20000400000 */
[C-C-:B------:R-:W-:Y:S01]  /*09c0*/  FADD R35, R19.reuse, R28.reuse ;  /* 0x0000001c13237221 */ /* 0x140fe20000000000 */
[----:B------:R-:W-:Y:S01]  /*09d0*/  FSETP.GEU.AND P2, PT, R19, 1.175494350822287508e-38, PT ;  /* 0x008000001300780b */ /* 0x000fe20003f4e000 */
[----:B------:R-:W-:Y:S01]  /*09e0*/  FADD R44, R44, -R43 ;  /* 0x8000002b2c2c7221 */ /* 0x000fe20000000000 */
[----:B------:R-:W-:Y:S01]  /*09f0*/  FSEL R40, R40, R37, !P0 ;  /* 0x0000002528287208 */ /* 0x000fe20004000000 */
[----:B------:R-:W-:Y:S01]  /*0a00*/  FMUL R42, R35, 16777216 ;  /* 0x4b800000232a7820 */ /* 0x000fe20000400000 */
[----:B------:R-:W-:Y:S01]  /*0a10*/  FSEL R43, R43, R46, !P1 ;  /* 0x0000002e2b2b7208 */ /* 0x000fe20004800000 */
[----:B------:R-:W-:Y:S01]  /*0a20*/  FADD R46, R23, -R45 ;  /* 0x8000002d172e7221 */ /* 0x000fe20000000000 */
[C-C-:B------:R-:W-:Y:S01]  /*0a30*/  FADD R23, R35.reuse, R28.reuse ;  /* 0x0000001c23177221 */ /* 0x140fe20000000000 */
[----:B------:R-:W-:Y:S01]  /*0a40*/  FSEL R38, R38, R19, !P2 ;  /* 0x0000001326267208 */ /* 0x000fe20005000000 */
[----:B------:R0:W1:Y:S01]  /*0a50*/  MUFU.RCP R32, R40 ;  /* 0x0000002800207308 */ /* 0x0000620000001000 */
[----:B------:R-:W-:Y:S01]  /*0a60*/  FSETP.GEU.AND P3, PT, R35, 1.175494350822287508e-38, PT ;  /* 0x008000002300780b */ /* 0x000fe20003f6e000 */
[----:B------:R-:W-:Y:S01]  /*0a70*/  FFMA R9, R9, R44, RZ ;  /* 0x0000002c09097223 */ /* 0x000fe200000000ff */
[----:B------:R-:W-:Y:S01]  /*0a80*/  FSEL R49, R27, R28, !P2 ;  /* 0x0000001c1b317208 */ /* 0x000fe20005000000 */
[----:B------:R-:W-:Y:S01]  /*0a90*/  FADD R34, R34, R11 ;  /* 0x0000000b22227221 */ /* 0x000fe20000000000 */
[----:B------:R-:W-:Y:S01]  /*0aa0*/  FSEL R42, R42, R35, !P3 ;  /* 0x000000232a2a7208 */ /* 0x000fe20005800000 */
[----:B------:R-:W-:Y:S01]  /*0ab0*/  FFMA R3, R3, R46, RZ ;  /* 0x0000002e03037223 */ /* 0x000fe200000000ff */
[----:B------:R-:W-:Y:S01]  /*0ac0*/  FSEL R47, R27, R28, !P0 ;  /* 0x0000001c1b2f7208 */ /* 0x000fe20004000000 */
[----:B------:R-:W2:Y:S01]  /*0ad0*/  MUFU.RCP R38, R38 ;  /* 0x0000002600267308 */ /* 0x000ea20000001000 */
[----:B0-----:R-:W-:Y:S01]  /*0ae0*/  FFMA R40, R2, R39, RZ ;  /* 0x0000002702287223 */ /* 0x001fe200000000ff */
[----:B------:R-:W-:Y:S01]  /*0af0*/  FADD R39, R23, R28 ;  /* 0x0000001c17277221 */ /* 0x000fe20000000000 */
[----:B------:R-:W-:-:S02]  /*0b00*/  PRMT R13, R13, 0x7632, R13 ;  /* 0x000076320d0d7816 */ /* 0x000fc4000000000d */
[----:B------:R-:W-:Y:S01]  /*0b10*/  FSETP.GEU.AND P4, PT, R23, 1.175494350822287508e-38, PT ;  /* 0x008000001700780b */ /* 0x000fe20003f8e000 */
[C---:B------:R-:W-:Y:S01]  /*0b20*/  FMUL R48, R39.reuse, 16777216 ;  /* 0x4b80000027307820 */ /* 0x040fe20000400000 */
[----:B------:R-:W-:Y:S01]  /*0b30*/  FSETP.GEU.AND P5, PT, R39, 1.175494350822287508e-38, PT ;  /* 0x008000002700780b */ /* 0x000fe20003fae000 */
[----:B------:R2:W0:Y:S01]  /*0b40*/  MUFU.RCP R2, R42 ;  /* 0x0000002a00027308 */ /* 0x0004220000001000 */
[----:B-1----:R-:W-:Y:S01]  /*0b50*/  FMUL R47, R32, R47 ;  /* 0x0000002f202f7220 */ /* 0x002fe20000400000 */
[----:B------:R-:W-:Y:S01]  /*0b60*/  FSEL R51, R27, R28, !P4 ;  /* 0x0000001c1b337208 */ /* 0x000fe20006000000 */
[----:B------:R-:W-:Y:S01]  /*0b70*/  IMAD.U32 R44, R13, 0x10000, RZ ;  /* 0x000100000d2c7824 */ /* 0x000fe200078e00ff */
[----:B------:R-:W-:Y:S02]  /*0b80*/  FSEL R48, R48, R39, !P5 ;  /* 0x0000002730307208 */ /* 0x000fe40006800000 */
[----:B------:R-:W-:Y:S01]  /*0b90*/  FSEL R13, R10, R29, !P1 ;  /* 0x0000001d0a0d7208 */ /* 0x000fe20004800000 */
[----:B------:R-:W-:Y:S01]  /*0ba0*/  FADD R10, -R33, R44 ;  /* 0x0000002c210a7221 */ /* 0x000fe20000000100 */
[----:B------:R-:W-:Y:S01]  /*0bb0*/  FSEL R45, R45, R36, !P1 ;  /* 0x000000242d2d7208 */ /* 0x000fe20004800000 */
[----:B--2---:R-:W-:Y:S01]  /*0bc0*/  FMUL R42, R38, R49 ;  /* 0x00000031262a7220 */ /* 0x004fe20000400000 */
[----:B------:R-:W1:Y:S01]  /*0bd0*/  MUFU.RCP R48, R48 ;  /* 0x0000003000307308 */ /* 0x000e620000001000 */
[----:B------:R-:W-:Y:S01]  /*0be0*/  FSEL R49, R27, R28, !P3 ;  /* 0x0000001c1b317208 */ /* 0x000fe20005800000 */
[----:B------:R-:W-:Y:S01]  /*0bf0*/  FADD R13, -R18, R13 ;  /* 0x0000000d120d7221 */ /* 0x000fe20000000100 */
[----:B------:R-:W-:Y:S01]  /*0c00*/  FMUL R36, R23, 16777216 ;  /* 0x4b80000017247820 */ /* 0x000fe20000400000 */
[----:B------:R-:W-:-:S02]  /*0c10*/  FSEL R11, R40, RZ, !P1 ;  /* 0x000000ff280b7208 */ /* 0x000fc40004800000 */
[----:B0-----:R-:W-:Y:S01]  /*0c20*/  FMUL R38, R2, R49 ;  /* 0x0000003102267220 */ /* 0x001fe20000400000 */
[-C--:B------:R-:W-:Y:S01]  /*0c30*/  FSEL R49, R27, R28.reuse, !P5 ;  /* 0x0000001c1b317208 */ /* 0x080fe20006800000 */
[----:B------:R-:W-:Y:S01]  /*0c40*/  FADD R2, R39, R28 ;  /* 0x0000001c27027221 */ /* 0x000fe20000000000 */
[----:B------:R-:W-:Y:S02]  /*0c50*/  FSEL R36, R36, R23, !P4 ;  /* 0x0000001724247208 */ /* 0x000fe40006000000 */
[----:B------:R-:W-:Y:S02]  /*0c60*/  FSEL R21, R30, R21, !P1 ;  /* 0x000000151e157208 */ /* 0x000fe40004800000 */
[----:B------:R-:W-:Y:S02]  /*0c70*/  FSETP.GEU.AND P0, PT, R2, 1.175494350822287508e-38, PT ;  /* 0x008000000200780b */ /* 0x000fe40003f0e000 */
[----:B------:R-:W-:Y:S01]  /*0c80*/  PRMT R15, R15, 0x7632, R15 ;  /* 0x000076320f0f7816 */ /* 0x000fe2000000000f */
[----:B-1----:R-:W-:Y:S01]  /*0c90*/  FMUL R32, R48, R49 ;  /* 0x0000003130207220 */ /* 0x002fe20000400000 */
[----:B------:R-:W-:Y:S01]  /*0ca0*/  FMUL R49, R2, 16777216 ;  /* 0x4b80000002317820 */ /* 0x000fe20000400000 */
[----:B------:R-:W-:Y:S01]  /*0cb0*/  FSEL R28, R27, R28, !P0 ;  /* 0x0000001c1b1c7208 */ /* 0x000fe20004000000 */
[----:B------:R-:W0:Y:S01]  /*0cc0*/  MUFU.RCP R36, R36 ;  /* 0x0000002400247308 */ /* 0x000e220000001000 */
[----:B------:R-:W-:-:S02]  /*0cd0*/  FSEL R16, R16, R17, !P1 ;  /* 0x0000001110107208 */ /* 0x000fc40004800000 */
[----:B------:R-:W-:Y:S02]  /*0ce0*/  FSEL R49, R49, R2, !P0 ;  /* 0x0000000231317208 */ /* 0x000fe40004000000 */
[----:B------:R-:W-:Y:S02]  /*0cf0*/  FSETP.NEU.AND P0, PT, R37, RZ, PT ;  /* 0x000000ff2500720b */ /* 0x000fe40003f0d000 */
[----:B------:R-:W-:Y:S02]  /*0d00*/  FSEL R9, R9, RZ, !P1 ;  /* 0x000000ff09097208 */ /* 0x000fe40004800000 */
[----:B------:R-:W1:Y:S01]  /*0d10*/  MUFU.RCP R49, R49 ;  /* 0x0000003100317308 */ /* 0x000e620000001000 */
[----:B------:R-:W-:Y:S02]  /*0d20*/  FSEL R47, R47, RZ, P0 ;  /* 0x000000ff2f2f7208 */ /* 0x000fe40000000000 */
[----:B------:R-:W-:Y:S02]  /*0d30*/  FSETP.NEU.AND P0, PT, R19, RZ, PT ;  /* 0x000000ff1300720b */ /* 0x000fe40003f0d000 */
[----:B------:R-:W-:Y:S01]  /*0d40*/  FSETP.NEU.AND P2, PT, R2, RZ, PT ;  /* 0x000000ff0200720b */ /* 0x000fe20003f4d000 */
[----:B------:R-:W-:Y:S01]  /*0d50*/  FFMA R18, R13, R47, R18 ;  /* 0x0000002f0d127223 */ /* 0x000fe20000000012 */
[----:B------:R-:W-:Y:S01]  /*0d60*/  FSEL R42, R42, RZ, P0 ;  /* 0x000000ff2a2a7208 */ /* 0x000fe20000000000 */
[----:B0-----:R-:W-:Y:S01]  /*0d70*/  FMUL R36, R36, R51 ;  /* 0x0000003324247220 */ /* 0x001fe20000400000 */
[----:B------:R-:W-:-:S02]  /*0d80*/  FSETP.NEU.AND P0, PT, R35, RZ, PT ;  /* 0x000000ff2300720b */ /* 0x000fc40003f0d000 */
[----:B------:R-:W-:Y:S02]  /*0d90*/  IADD3 R40, R8, -0x400, RZ ;  /* 0xfffffc0008287810 */ /* 0x000fe40007ffe0ff */
[----:B------:R-:W-:Y:S02]  /*0da0*/  FSEL R38, R38, RZ, P0 ;  /* 0x000000ff26267208 */ /* 0x000fe40000000000 */
[----:B------:R-:W-:Y:S01]  /*0db0*/  FSETP.NEU.AND P0, PT, R23, RZ, PT ;  /* 0x000000ff1700720b */ /* 0x000fe20003f0d000 */
[----:B-1----:R-:W-:Y:S01]  /*0dc0*/  FMUL R27, R49, R28 ;  /* 0x0000001c311b7220 */ /* 0x002fe20000400000 */
[----:B------:R-:W-:Y:S01]  /*0dd0*/  PRMT R28, R14, 0x7632, R28 ;  /* 0x000076320e1c7816 */ /* 0x000fe2000000001c */
[----:B------:R-:W-:Y:S01]  /*0de0*/  FFMA R14, R10, R20, R33 ;  /* 0x000000140a0e7223 */ /* 0x000fe20000000021 */
[----:B------:R-:W-:Y:S02]  /*0df0*/  FSEL R36, R36, RZ, P0 ;  /* 0x000000ff24247208 */ /* 0x000fe40000000000 */
[----:B------:R-:W-:Y:S01]  /*0e00*/  FSETP.NEU.AND P0, PT, R39, RZ, PT ;  /* 0x000000ff2700720b */ /* 0x000fe20003f0d000 */
[----:B------:R-:W-:Y:S01]  /*0e10*/  FADD R44, R44, -R14 ;  /* 0x8000000e2c2c7221 */ /* 0x000fe20000000000 */
[----:B------:R-:W-:Y:S01]  /*0e20*/  FSEL R33, R14, R33, !P1 ;  /* 0x000000210e217208 */ /* 0x000fe20004800000 */
[----:B------:R-:W-:Y:S01]  /*0e30*/  FMUL R14, R13, R13 ;  /* 0x0000000d0d0e7220 */ /* 0x000fe20000400000 */
[----:B------:R-:W-:Y:S01]  /*0e40*/  IMAD.U32 R30, R28, 0x10000, RZ ;  /* 0x000100001c1e7824 */ /* 0x000fe200078e00ff */
[----:B------:R-:W-:Y:S01]  /*0e50*/  @!P1 FFMA R11, R10, R44, R11 ;  /* 0x0000002c0a0b9223 */ /* 0x000fe2000000000b */
[----:B------:R-:W-:Y:S01]  /*0e60*/  FSEL R32, R32, RZ, P0 ;  /* 0x000000ff20207208 */ /* 0x000fe20000000000 */
[----:B------:R-:W-:Y:S01]  /*0e70*/  FMUL R14, R31, R14 ;  /* 0x0000000e1f0e7220 */ /* 0x000fe20000400000 */
[----:B------:R-:W-:Y:S01]  /*0e80*/  FADD R13, -R18, R33 ;  /* 0x00000021120d7221 */ /* 0x000fe20000000100 */
[----:B------:R-:W-:Y:S01]  /*0e90*/  FADD R10, -R43, R30 ;  /* 0x0000001e2b0a7221 */ /* 0x000fe20000000100 */
[----:B------:R-:W-:Y:S01]  /*0ea0*/  FSEL R27, R27, RZ, P2 ;  /* 0x000000ff1b1b7208 */ /* 0x000fe20001000000 */
[----:B------:R-:W-:Y:S01]  /*0eb0*/  FFMA R14, R47, R14, R34 ;  /* 0x0000000e2f0e7223 */ /* 0x000fe20000000022 */
[C---:B------:R-:W-:Y:S01]  /*0ec0*/  FMUL R28, R13.reuse, R13 ;  /* 0x0000000d0d1c7220 */ /* 0x040fe20000400000 */
[----:B------:R-:W-:Y:S01]  /*0ed0*/  FFMA R13, R13, R42, R18 ;  /* 0x0000002a0d0d7223 */ /* 0x000fe20000000012 */
[----:B------:R-:W-:Y:S01]  /*0ee0*/  FFMA R17, R10, R20, R43 ;  /* 0x000000140a117223 */ /* 0x000fe2000000002b */
[----:B------:R-:W-:Y:S01]  /*0ef0*/  FADD R11, R14, R11 ;  /* 0x0000000b0e0b7221 */ /* 0x000fe20000000000 */
[----:B------:R-:W-:Y:S01]  /*0f00*/  FMUL R28, R37, R28 ;  /* 0x0000001c251c7220 */ /* 0x000fe20000400000 */
[----:B------:R-:W-:Y:S01]  /*0f10*/  IMAD.U32 R14, R15, 0x10000, RZ ;  /* 0x000100000f0e7824 */ /* 0x000fe200078e00ff */
[----:B------:R-:W-:Y:S01]  /*0f20*/  FADD R16, -R13, R16 ;  /* 0x000000100d107221 */ /* 0x000fe20000000100 */
[----:B------:R-:W-:Y:S01]  /*0f30*/  FADD R30, R30, -R17 ;  /* 0x800000111e1e7221 */ /* 0x000fe20000000000 */
[----:B------:R-:W-:Y:S01]  /*0f40*/  FFMA R15, R42, R28, R11 ;  /* 0x0000001c2a0f7223 */ /* 0x000fe2000000000b */
[----:B------:R-:W-:Y:S01]  /*0f50*/  FSEL R34, R17, R43, !P1 ;  /* 0x0000002b11227208 */ /* 0x000fe20004800000 */
[----:B------:R-:W0:Y:S01]  /*0f60*/  SHFL.BFLY PT, R11, R2, 0x10, 0x1f ;  /* 0x0e001f00020b7f89 */ /* 0x000e2200000e0000 */
[----:B------:R-:W-:Y:S01]  /*0f70*/  FADD R17, -R45, R14 ;  /* 0x0000000e2d117221 */ /* 0x000fe20000000100 */
[C---:B------:R-:W-:Y:S01]  /*0f80*/  FFMA R13, R16.reuse, R38, R13 ;  /* 0x00000026100d7223 */ /* 0x040fe2000000000d */
[----:B------:R-:W-:Y:S01]  /*0f90*/  FMUL R16, R16, R16 ;  /* 0x0000001010107220 */ /* 0x000fe20000400000 */
[----:B------:R-:W-:Y:S01]  /*0fa0*/  FADD R15, R15, R12 ;  /* 0x0000000c0f0f7221 */ /* 0x000fe20000000000 */
[----:B------:R-:W-:Y:S01]  /*0fb0*/  FFMA R20, R17, R20, R45 ;  /* 0x0000001411147223 */ /* 0x000fe2000000002d */
[----:B------:R-:W-:Y:S01]  /*0fc0*/  FADD R12, -R13, R34 ;  /* 0x000000220d0c7221 */ /* 0x000fe20000000100 */
[----:B------:R-:W-:Y:S01]  /*0fd0*/  FMUL R16, R19, R16 ;  /* 0x0000001013107220 */ /* 0x000fe20000400000 */
[----:B------:R-:W-:Y:S01]  /*0fe0*/  @!P1 FFMA R9, R10, R30, R9 ;  /* 0x0000001e0a099223 */ /* 0x000fe20000000009 */
[----:B------:R-:W-:Y:S01]  /*0ff0*/  FADD R18, R14, -R20 ;  /* 0x800000140e127221 */ /* 0x000fe20000000000 */
[----:B------:R-:W-:Y:S01]  /*1000*/  FFMA R14, R12, R36, R13 ;  /* 0x000000240c0e7223 */ /* 0x000fe2000000000d */
[----:B------:R-:W-:Y:S01]  /*1010*/  FFMA R16, R38, R16, R15 ;  /* 0x0000001026107223 */ /* 0x000fe2000000000f */
[----:B------:R-:W-:Y:S01]  /*1020*/  FMUL R12, R12, R12 ;  /* 0x0000000c0c0c7220 */ /* 0x000fe20000400000 */
[----:B------:R-:W-:Y:S01]  /*1030*/  FSEL R10, R3, RZ, !P1 ;  /* 0x000000ff030a7208 */ /* 0x000fe20004800000 */
[----:B------:R-:W-:Y:S01]  /*1040*/  FADD R21, -R14, R21 ;  /* 0x000000150e157221 */ /* 0x000fe20000000100 */
[----:B------:R-:W-:Y:S01]  /*1050*/  FADD R9, R16, R9 ;  /* 0x0000000910097221 */ /* 0x000fe20000000000 */
[----:B------:R-:W-:Y:S01]  /*1060*/  FMUL R12, R35, R12 ;  /* 0x0000000c230c7220 */ /* 0x000fe20000400000 */
[----:B------:R-:W-:Y:S01]  /*1070*/  FSEL R45, R20, R45, !P1 ;  /* 0x0000002d142d7208 */ /* 0x000fe20004800000 */
[----:B------:R-:W-:Y:S01]  /*1080*/  FFMA R14, R21, R32, R14 ;  /* 0x00000020150e7223 */ /* 0x000fe2000000000e */
[----:B------:R-:W-:Y:S01]  /*1090*/  @!P1 FFMA R10, R17, R18, R10 ;  /* 0x00000012110a9223 */ /* 0x000fe2000000000a */
[----:B------:R-:W-:Y:S01]  /*10a0*/  FFMA R9, R36, R12, R9 ;  /* 0x0000000c24097223 */ /* 0x000fe20000000009 */
[----:B------:R-:W-:Y:S01]  /*10b0*/  FMUL R12, R21, R21 ;  /* 0x00000015150c7220 */ /* 0x000fe20000400000 */
[----:B------:R-:W-:Y:S01]  /*10c0*/  FADD R13, -R14, R45 ;  /* 0x0000002d0e0d7221 */ /* 0x000fe20000000100 */
[----:B------:R-:W-:Y:S01]  /*10d0*/  IADD3 R40, R40, 0x400, RZ ;  /* 0x0000040028287810 */ /* 0x000fe20007ffe0ff */
[----:B0-----:R-:W-:Y:S01]  /*10e0*/  FADD R3, R2, R11 ;  /* 0x0000000b02037221 */ /* 0x001fe20000000000 */
[----:B------:R-:W-:Y:S01]  /*10f0*/  FADD R9, R9, R22 ;  /* 0x0000001609097221 */ /* 0x000fe20000000000 */
[----:B------:R-:W-:-:S02]  /*1100*/  FMUL R12, R23, R12 ;  /* 0x0000000c170c7220 */ /* 0x000fc40000400000 */
[C---:B------:R-:W-:Y:S01]  /*1110*/  FMUL R16, R3.reuse, 0.25 ;  /* 0x3e80000003107820 */ /* 0x040fe20000400000 */
[C---:B------:R-:W-:Y:S01]  /*1120*/  FSETP.GEU.AND P3, PT, |R3|.reuse, 1.175494350822287508e-38, PT ;  /* 0x008000000300780b */ /* 0x040fe20003f6e200 */
[----:B------:R-:W0:Y:S01]  /*1130*/  SHFL.BFLY PT, R18, R3, 0x8, 0x1f ;  /* 0x0d001f0003127f89 */ /* 0x000e2200000e0000 */
[----:B------:R-:W-:Y:S01]  /*1140*/  FSETP.GT.AND P0, PT, |R3|, 8.50705917302346158658e+37, PT ;  /* 0x7e8000000300780b */ /* 0x000fe20003f04200 */
[----:B------:R-:W-:Y:S01]  /*1150*/  FFMA R9, R32, R12, R9 ;  /* 0x0000000c20097223 */ /* 0x000fe20000000009 */
[C---:B------:R-:W-:Y:S01]  /*1160*/  FMUL R12, R13.reuse, R13 ;  /* 0x0000000d0d0c7220 */ /* 0x040fe20000400000 */
[----:B------:R-:W-:Y:S01]  /*1170*/  FFMA R13, R13, R27, R14 ;  /* 0x0000001b0d0d7223 */ /* 0x000fe2000000000e */
[----:B------:R-:W-:Y:S01]  /*1180*/  FSEL R16, R16, R3, P0 ;  /* 0x0000000310107208 */ /* 0x000fe20000000000 */
[----:B------:R-:W-:Y:S01]  /*1190*/  FADD R10, R9, R10 ;  /* 0x0000000a090a7221 */ /* 0x000fe20000000000 */
[----:B------:R-:W-:Y:S01]  /*11a0*/  FMUL R12, R39, R12 ;  /* 0x0000000c270c7220 */ /* 0x000fe20000400000 */
[----:B------:R-:W-:Y:S01]  /*11b0*/  FSETP.NEU.AND P2, PT, R3, RZ, PT ;  /* 0x000000ff0300720b */ /* 0x000fe20003f4d000 */
[----:B------:R-:W1:Y:S01]  /*11c0*/  SHFL.BFLY PT, R14, R13, 0x10, 0x1f ;  /* 0x0e001f000d0e7f89 */ /* 0x000e6200000e0000 */
[----:B------:R-:W-:Y:S01]  /*11d0*/  CS2R R22, SRZ ;  /* 0x0000000000167805 */ /* 0x000fe2000001ff00 */
[----:B------:R-:W-:Y:S01]  /*11e0*/  FFMA R10, R27, R12, R10 ;  /* 0x0000000c1b0a7223 */ /* 0x000fe2000000000a */
[----:B------:R-:W-:-:S02]  /*11f0*/  @!P3 FMUL R16, R16, 16777216 ;  /* 0x4b8000001010b820 */ /* 0x000fc40000400000 */
[----:B------:R-:W-:Y:S02]  /*1200*/  @P0 FMUL R11, R11, 0.25 ;  /* 0x3e8000000b0b0820 */ /* 0x000fe40000400000 */
[----:B------:R-:W2:Y:S02]  /*1210*/  SHFL.BFLY PT, R9, R10, 0x10, 0x1f ;  /* 0x0e001f000a097f89 */ /* 0x000ea400000e0000 */
[----:B------:R-:W3:Y:S01]  /*1220*/  MUFU.RCP R16, R16 ;  /* 0x0000001000107308 */ /* 0x000ee20000001000 */
[----:B------:R-:W-:Y:S01]  /*1230*/  @!P3 FMUL R11, R11, 16777216 ;  /* 0x4b8000000b0bb820 */ /* 0x000fe20000400000 */
[----:B0-----:R-:W-:-:S04]  /*1240*/  FADD R12, R3, R18 ;  /* 0x00000012030c7221 */ /* 0x001fc80000000000 */
[C---:B------:R-:W-:Y:S01]  /*1250*/  FMUL R17, R12.reuse, 0.25 ;  /* 0x3e8000000c117820 */ /* 0x040fe20000400000 */
[C---:B------:R-:W-:Y:S01]  /*1260*/  FSETP.GEU.AND P3, PT, |R12|.reuse, 1.175494350822287508e-38, PT ;  /* 0x008000000c00780b */ /* 0x040fe20003f6e200 */
[----:B------:R-:W0:Y:S01]  /*1270*/  SHFL.BFLY PT, R19, R12, 0x4, 0x1f ;  /* 0x0c801f000c137f89 */ /* 0x000e2200000e0000 */
[----:B------:R-:W-:Y:S01]  /*1280*/  FSETP.GT.AND P0, PT, |R12|, 8.50705917302346158658e+37, PT ;  /* 0x7e8000000c00780b */ /* 0x000fe20003f04200 */
[----:B-1----:R-:W-:Y:S01]  /*1290*/  FADD R14, -R13, R14 ;  /* 0x0000000e0d0e7221 */ /* 0x002fe20000000100 */
[----:B---3--:R-:W-:Y:S02]  /*12a0*/  FMUL R11, R16, R11 ;  /* 0x0000000b100b7220 */ /* 0x008fe40000400000 */
[----:B------:R-:W-:Y:S01]  /*12b0*/  FSEL R17, R17, R12, P0 ;  /* 0x0000000c11117208 */ /* 0x000fe20000000000 */
[----:B------:R-:W-:Y:S02]  /*12c0*/  FMUL R15, R14, R14 ;  /* 0x0000000e0e0f7220 */ /* 0x000fe40000400000 */
[----:B------:R-:W-:Y:S01]  /*12d0*/  FSEL R11, R11, RZ, P2 ;  /* 0x000000ff0b0b7208 */ /* 0x000fe20001000000 */
[----:B--2---:R-:W-:Y:S01]  /*12e0*/  FADD R10, R10, R9 ;  /* 0x000000090a0a7221 */ /* 0x004fe20000000000 */
[----:B------:R-:W-:-:S02]  /*12f0*/  FMUL R15, R2, R15 ;  /* 0x0000000f020f7220 */ /* 0x000fc40000400000 */
[----:B------:R-:W-:Y:S01]  /*1300*/  @!P3 FMUL R17, R17, 16777216 ;  /* 0x4b8000001111b820 */ /* 0x000fe20000400000 */
[----:B------:R-:W-:Y:S01]  /*1310*/  FSETP.NEU.AND P2, PT, R12, RZ, PT ;  /* 0x000000ff0c00720b */ /* 0x000fe20003f4d000 */
[----:B------:R-:W-:Y:S01]  /*1320*/  FFMA R13, R14, R11, R13 ;  /* 0x0000000b0e0d7223 */ /* 0x000fe2000000000d */
[----:B------:R-:W-:Y:S01]  /*1330*/  FFMA R10, R11, R15, R10 ;  /* 0x0000000f0b0a7223 */ /* 0x000fe2000000000a */
[----:B------:R-:W-:Y:S02]  /*1340*/  @P0 FMUL R18, R18, 0.25 ;  /* 0x3e80000012120820 */ /* 0x000fe40000400000 */
[----:B------:R-:W1:Y:S01]  /*1350*/  MUFU.RCP R17, R17 ;  /* 0x0000001100117308 */ /* 0x000e620000001000 */
[----:B------:R-:W2:Y:S01]  /*1360*/  SHFL.BFLY PT, R2, R13, 0x8, 0x1f ;  /* 0x0d001f000d027f89 */ /* 0x000ea200000e0000 */
[----:B------:R-:W-:-:S03]  /*1370*/  @!P3 FMUL R18, R18, 16777216 ;  /* 0x4b8000001212b820 */ /* 0x000fc60000400000 */
[----:B------:R-:W3:Y:S01]  /*1380*/  SHFL.BFLY PT, R9, R10, 0x8, 0x1f ;  /* 0x0d001f000a097f89 */ /* 0x000ee200000e0000 */
[----:B0-----:R-:W-:-:S04]  /*1390*/  FADD R11, R12, R19 ;  /* 0x000000130c0b7221 */ /* 0x001fc80000000000 */
[C---:B------:R-:W-:Y:S01]  /*13a0*/  FMUL R16, R11.reuse, 0.25 ;  /* 0x3e8000000b107820 */ /* 0x040fe20000400000 */
[C---:B------:R-:W-:Y:S01]  /*13b0*/  FSETP.GEU.AND P3, PT, |R11|.reuse, 1.175494350822287508e-38, PT ;  /* 0x008000000b00780b */ /* 0x040fe20003f6e200 */
[----:B------:R-:W0:Y:S01]  /*13c0*/  SHFL.BFLY PT, R20, R11, 0x2, 0x1f ;  /* 0x0c401f000b147f89 */ /* 0x000e2200000e0000 */
[----:B------:R-:W-:Y:S01]  /*13d0*/  FSETP.GT.AND P0, PT, |R11|, 8.50705917302346158658e+37, PT ;  /* 0x7e8000000b00780b */ /* 0x000fe20003f04200 */
[----:B-1----:R-:W-:-:S03]  /*13e0*/  FMUL R18, R17, R18 ;  /* 0x0000001211127220 */ /* 0x002fc60000400000 */
[----:B------:R-:W-:Y:S02]  /*13f0*/  FSEL R16, R16, R11, P0 ;  /* 0x0000000b10107208 */ /* 0x000fe40000000000 */
[----:B------:R-:W-:Y:S02]  /*1400*/  FSEL R18, R18, RZ, P2 ;  /* 0x000000ff12127208 */ /* 0x000fe40001000000 */
[----:B------:R-:W-:-:S03]  /*1410*/  FSETP.NEU.AND P2, PT, R11, RZ, PT ;  /* 0x000000ff0b00720b */ /* 0x000fc60003f4d000 */
[----:B------:R-:W-:Y:S01]  /*1420*/  @!P3 FMUL R16, R16, 16777216 ;  /* 0x4b8000001010b820 */ /* 0x000fe20000400000 */
[----:B--2---:R-:W-:Y:S01]  /*1430*/  FADD R2, -R13, R2 ;  /* 0x000000020d027221 */ /* 0x004fe20000000100 */
[----:B------:R-:W-:-:S03]  /*1440*/  @P0 FMUL R19, R19, 0.25 ;  /* 0x3e80000013130820 */ /* 0x000fc60000400000 */
[C---:B------:R-:W-:Y:S01]  /*1450*/  FMUL R14, R2.reuse, R2 ;  /* 0x00000002020e7220 */ /* 0x040fe20000400000 */
[----:B------:R-:W-:Y:S01]  /*1460*/  FFMA R2, R2, R18, R13 ;  /* 0x0000001202027223 */ /* 0x000fe2000000000d */
[----:B---3--:R-:W-:Y:S01]  /*1470*/  FADD R9, R10, R9 ;  /* 0x000000090a097221 */ /* 0x008fe20000000000 */
[----:B------:R-:W1:Y:S01]  /*1480*/  MUFU.RCP R16, R16 ;  /* 0x0000001000107308 */ /* 0x000e620000001000 */
[----:B------:R-:W-:Y:S01]  /*1490*/  FMUL R14, R3, R14 ;  /* 0x0000000e030e7220 */ /* 0x000fe20000400000 */
[----:B------:R-:W-:Y:S01]  /*14a0*/  @!P3 FMUL R19, R19, 16777216 ;  /* 0x4b8000001313b820 */ /* 0x000fe20000400000 */
[----:B------:R-:W2:Y:S02]  /*14b0*/  SHFL.BFLY PT, R3, R2, 0x4, 0x1f ;  /* 0x0c801f0002037f89 */ /* 0x000ea400000e0000 */
[----:B------:R-:W-:Y:S01]  /*14c0*/  FFMA R9, R18, R14, R9 ;  /* 0x0000000e12097223 */ /* 0x000fe20000000009 */
[----:B0-----:R-:W-:-:S04]  /*14d0*/  FADD R14, R11, R20 ;  /* 0x000000140b0e7221 */ /* 0x001fc80000000000 */
[----:B------:R-:W0:Y:S01]  /*14e0*/  SHFL.BFLY PT, R10, R9, 0x4, 0x1f ;  /* 0x0c801f00090a7f89 */ /* 0x000e2200000e0000 */
[C---:B------:R-:W-:Y:S01]  /*14f0*/  FSETP.GEU.AND P3, PT, |R14|.reuse, 1.175494350822287508e-38, PT ;  /* 0x008000000e00780b */ /* 0x040fe20003f6e200 */
[C---:B------:R-:W-:Y:S01]  /*1500*/  FMUL R15, R14.reuse, 0.25 ;  /* 0x3e8000000e0f7820 */ /* 0x040fe20000400000 */
[----:B------:R-:W-:Y:S01]  /*1510*/  FSETP.GT.AND P0, PT, |R14|, 8.50705917302346158658e+37, PT ;  /* 0x7e8000000e00780b */ /* 0x000fe20003f04200 */
[----:B------:R-:W3:Y:S01]  /*1520*/  SHFL.BFLY PT, R17, R14, 0x1, 0x1f ;  /* 0x0c201f000e117f89 */ /* 0x000ee200000e0000 */
[----:B-1----:R-:W-:Y:S02]  /*1530*/  FMUL R19, R16, R19 ;  /* 0x0000001310137220 */ /* 0x002fe40000400000 */
[----:B------:R-:W-:-:S03]  /*1540*/  FSEL R15, R15, R14, P0 ;  /* 0x0000000e0f0f7208 */ /* 0x000fc60000000000 */
[----:B------:R-:W-:Y:S02]  /*1550*/  FSEL R19, R19, RZ, P2 ;  /* 0x000000ff13137208 */ /* 0x000fe40001000000 */
[----:B------:R-:W-:Y:S02]  /*1560*/  FSETP.NEU.AND P2, PT, R14, RZ, PT ;  /* 0x000000ff0e00720b */ /* 0x000fe40003f4d000 */
[----:B------:R-:W-:Y:S02]  /*1570*/  @!P3 FMUL R15, R15, 16777216 ;  /* 0x4b8000000f0fb820 */ /* 0x000fe40000400000 */
[----:B------:R-:W-:Y:S01]  /*1580*/  @P0 FMUL R20, R20, 0.25 ;  /* 0x3e80000014140820 */ /* 0x000fe20000400000 */
[----:B--2---:R-:W-:-:S03]  /*1590*/  FADD R3, -R2, R3 ;  /* 0x0000000302037221 */ /* 0x004fc60000000100 */
[----:B------:R-:W1:Y:S01]  /*15a0*/  MUFU.RCP R15, R15 ;  /* 0x0000000f000f7308 */ /* 0x000e620000001000 */
[C---:B------:R-:W-:Y:S01]  /*15b0*/  FFMA R2, R3.reuse, R19, R2 ;  /* 0x0000001303027223 */ /* 0x040fe20000000002 */
[----:B------:R-:W-:Y:S01]  /*15c0*/  FMUL R13, R3, R3 ;  /* 0x00000003030d7220 */ /* 0x000fe20000400000 */
[----:B------:R-:W-:Y:S01]  /*15d0*/  @!P3 FMUL R20, R20, 16777216 ;  /* 0x4b8000001414b820 */ /* 0x000fe20000400000 */
[----:B0-----:R-:W-:Y:S02]  /*15e0*/  FADD R10, R9, R10 ;  /* 0x0000000a090a7221 */ /* 0x001fe40000000000 */
[----:B------:R-:W-:Y:S01]  /*15f0*/  FMUL R13, R12, R13 ;  /* 0x0000000d0c0d7220 */ /* 0x000fe20000400000 */
[----:B------:R-:W0:Y:S03]  /*1600*/  SHFL.BFLY PT, R3, R2, 0x2, 0x1f ;  /* 0x0c401f0002037f89 */ /* 0x000e2600000e0000 */
[----:B------:R-:W-:Y:S01]  /*1610*/  FFMA R10, R19, R13, R10 ;  /* 0x0000000d130a7223 */ /* 0x000fe2000000000a */
[----:B---3--:R-:W-:-:S04]  /*1620*/  FADD R13, R14, R17 ;  /* 0x000000110e0d7221 */ /* 0x008fc80000000000 */
[----:B------:R-:W2:Y:S01]  /*1630*/  SHFL.BFLY PT, R9, R10, 0x2, 0x1f ;  /* 0x0c401f000a097f89 */ /* 0x000ea200000e0000 */
[----:B-1----:R-:W-:Y:S01]  /*1640*/  FMUL R20, R15, R20 ;  /* 0x000000140f147220 */ /* 0x002fe20000400000 */
[C---:B------:R-:W-:Y:S01]  /*1650*/  FSETP.GEU.AND P3, PT, |R13|.reuse, 1.175494350822287508e-38, PT ;  /* 0x008000000d00780b */ /* 0x040fe20003f6e200 */
[C---:B------:R-:W-:Y:S01]  /*1660*/  FMUL R16, R13.reuse, 0.25 ;  /* 0x3e8000000d107820 */ /* 0x040fe20000400000 */
[----:B------:R-:W-:Y:S02]  /*1670*/  FSETP.GT.AND P0, PT, |R13|, 8.50705917302346158658e+37, PT ;  /* 0x7e8000000d00780b */ /* 0x000fe40003f04200 */
[----:B------:R-:W-:Y:S02]  /*1680*/  FSEL R20, R20, RZ, P2 ;  /* 0x000000ff14147208 */ /* 0x000fe40001000000 */
[----:B------:R-:W-:Y:S02]  /*1690*/  FSEL R16, R16, R13, P0 ;  /* 0x0000000d10107208 */ /* 0x000fe40000000000 */
[----:B------:R-:W-:-:S02]  /*16a0*/  LOP3.LUT P2, RZ, R4, 0x1f, RZ, 0xc0, !PT ;  /* 0x0000001f04ff7812 */ /* 0x000fc4000784c0ff */
[----:B------:R-:W-:-:S03]  /*16b0*/  SHF.R.U32.HI R15, RZ, 0x5, R4 ;  /* 0x00000005ff0f7819 */ /* 0x000fc60000011604 */
[----:B------:R-:W-:Y:S01]  /*16c0*/  @!P3 FMUL R16, R16, 16777216 ;  /* 0x4b8000001010b820 */ /* 0x000fe20000400000 */
[----:B0-----:R-:W-:Y:S01]  /*16d0*/  FADD R3, -R2, R3 ;  /* 0x0000000302037221 */ /* 0x001fe20000000100 */
[----:B------:R-:W-:Y:S01]  /*16e0*/  @P0 FMUL R17, R17, 0.25 ;  /* 0x3e80000011110820 */ /* 0x000fe20000400000 */
[----:B------:R-:W-:Y:S02]  /*16f0*/  FSETP.NEU.AND P0, PT, R13, RZ, PT ;  /* 0x000000ff0d00720b */ /* 0x000fe40003f0d000 */
[C---:B------:R-:W-:Y:S01]  /*1700*/  FMUL R12, R3.reuse, R3 ;  /* 0x00000003030c7220 */ /* 0x040fe20000400000 */
[----:B------:R-:W-:Y:S01]  /*1710*/  FFMA R3, R3, R20, R2 ;  /* 0x0000001403037223 */ /* 0x000fe20000000002 */
[----:B------:R-:W0:Y:S01]  /*1720*/  MUFU.RCP R16, R16 ;  /* 0x0000001000107308 */ /* 0x000e220000001000 */
[----:B------:R-:W-:Y:S01]  /*1730*/  @!P3 FMUL R17, R17, 16777216 ;  /* 0x4b8000001111b820 */ /* 0x000fe20000400000 */
[----:B------:R-:W-:Y:S01]  /*1740*/  FMUL R12, R11, R12 ;  /* 0x0000000c0b0c7220 */ /* 0x000fe20000400000 */
[----:B--2---:R-:W-:Y:S01]  /*1750*/  FADD R9, R10, R9 ;  /* 0x000000090a097221 */ /* 0x004fe20000000000 */
[----:B------:R-:W1:Y:S01]  /*1760*/  SHFL.BFLY PT, R2, R3, 0x1, 0x1f ;  /* 0x0c201f0003027f89 */ /* 0x000e6200000e0000 */
[----:B------:R-:W-:-:S02]  /*1770*/  SGXT.U32 R15, R15, 0x2 ;  /* 0x000000020f0f781a */ /* 0x000fc40000000000 */
[----:B------:R-:W-:Y:S01]  /*1780*/  FFMA R9, R20, R12, R9 ;  /* 0x0000000c14097223 */ /* 0x000fe20000000009 */
[----:B------:R-:W-:Y:S01]  /*1790*/  ISETP.GE.AND P3, PT, R4, 0x8, PT ;  /* 0x000000080400780c */ /* 0x000fe20003f66270 */
[----:B------:R-:W-:-:S03]  /*17a0*/  CS2R R20, SRZ ;  /* 0x0000000000147805 */ /* 0x000fc6000001ff00 */
[----:B------:R-:W2:Y:S01]  /*17b0*/  SHFL.BFLY PT, R10, R9, 0x1, 0x1f ;  /* 0x0c201f00090a7f89 */ /* 0x000ea200000e0000 */
[----:B0-----:R-:W-:-:S05]  /*17c0*/  FMUL R17, R16, R17 ;  /* 0x0000001110117220 */ /* 0x001fca0000400000 */
[----:B------:R-:W-:Y:S01]  /*17d0*/  FSEL R17, R17, RZ, P0 ;  /* 0x000000ff11117208 */ /* 0x000fe20000000000 */
[----:B-1----:R-:W-:Y:S01]  /*17e0*/  FADD R12, -R3, R2 ;  /* 0x00000002030c7221 */ /* 0x002fe20000000100 */
[----:B------:R-:W-:-:S03]  /*17f0*/  LOP3.LUT R2, R4, 0x80, RZ, 0xc0, !PT ;  /* 0x0000008004027812 */ /* 0x000fc600078ec0ff */
[C---:B------:R-:W-:Y:S01]  /*1800*/  FMUL R11, R12.reuse, R12 ;  /* 0x0000000c0c0b7220 */ /* 0x040fe20000400000 */
[----:B------:R-:W-:Y:S01]  /*1810*/  SHF.R.U32.HI R16, RZ, 0x5, R2 ;  /* 0x00000005ff107819 */ /* 0x000fe20000011602 */
[----:B------:R-:W-:Y:S01]  /*1820*/  FFMA R3, R12, R17, R3 ;  /* 0x000000110c037223 */ /* 0x000fe20000000003 */
[----:B--2---:R-:W-:Y:S01]  /*1830*/  FADD R10, R9, R10 ;  /* 0x0000000a090a7221 */ /* 0x004fe20000000000 */
[----:B------:R-:W-:Y:S01]  /*1840*/  FMUL R11, R14, R11 ;  /* 0x0000000b0e0b7220 */ /* 0x000fe20000400000 */
[----:B------:R-:W-:-:S03]  /*1850*/  LOP3.LUT R16, R16, R15, RZ, 0xfc, !PT ;  /* 0x0000000f10107212 */ /* 0x000fc600078efcff */
[----:B------:R-:W-:Y:S02]  /*1860*/  FFMA R17, R17, R11, R10 ;  /* 0x0000000b11117223 */ /* 0x000fe4000000000a */
[----:B------:R-:W-:Y:S04]  /*1870*/  @!P2 STS [R16.X4+0x40], R13 ;  /* 0x0000400d1000a388 */ /* 0x000fe80000004800 */
[----:B------:R-:W-:Y:S04]  /*1880*/  @!P2 STS [R16.X4], R3 ;  /* 0x000000031000a388 */ /* 0x000fe80000004800 */
[----:B------:R-:W-:Y:S04]  /*1890*/  @!P2 STS [R16.X4+0x20], R17 ;  /* 0x000020111000a388 */ /* 0x000fe80000004800 */
[----:B------:R-:W-:Y:S06]  /*18a0*/  BAR.SYNC.DEFER_BLOCKING 0x0 ;  /* 0x0000000000007b1d */ /* 0x000fec0000010000 */
[----:B------:R-:W0:Y:S04]  /*18b0*/  @!P3 LDS R24, [R4.X4+0x40] ;  /* 0x000040000418b984 */ /* 0x000e280000004800 */
[----:B------:R-:W1:Y:S04]  /*18c0*/  @!P3 LDS R26, [R4.X4] ;  /* 0x00000000041ab984 */ /* 0x000e680000004800 */
[----:B------:R-:W-:Y:S04]  /*18d0*/  @!P3 LDS R25, [R4.X4+0x20] ;  /* 0x000020000419b984 */ /* 0x000fe80000004800 */
[----:B0-----:R-:W0:Y:S04]  /*18e0*/  SHFL.BFLY PT, R9, R24, 0x2, 0x1f ;  /* 0x0c401f0018097f89 */ /* 0x001e2800000e0000 */
[----:B-1----:R-:W1:Y:S01]  /*18f0*/  SHFL.BFLY PT, R3, R26, 0x2, 0x1f ;  /* 0x0c401f001a037f89 */ /* 0x002e6200000e0000 */
[----:B0-----:R-:W-:-:S04]  /*1900*/  FADD R11, R24, R9 ;  /* 0x00000009180b7221 */ /* 0x001fc80000000000 */
[C---:B------:R-:W-:Y:S01]  /*1910*/  FMUL R10, R11.reuse, 0.25 ;  /* 0x3e8000000b0a7820 */ /* 0x040fe20000400000 */
[C---:B------:R-:W-:Y:S01]  /*1920*/  FSETP.GEU.AND P3, PT, |R11|.reuse, 1.175494350822287508e-38, PT ;  /* 0x008000000b00780b */ /* 0x040fe20003f6e200 */
[----:B------:R-:W0:Y:S01]  /*1930*/  SHFL.BFLY PT, R14, R11, 0x1, 0x1f ;  /* 0x0c201f000b0e7f89 */ /* 0x000e2200000e0000 */
[----:B------:R-:W-:Y:S01]  /*1940*/  FSETP.GT.AND P0, PT, |R11|, 8.50705917302346158658e+37, PT ;  /* 0x7e8000000b00780b */ /* 0x000fe20003f04200 */
[----:B-1----:R-:W-:-:S03]  /*1950*/  FADD R3, -R26, R3 ;  /* 0x000000031a037221 */ /* 0x002fc60000000100 */
[----:B------:R-:W-:Y:S01]  /*1960*/  FSEL R12, R10, R11, P0 ;  /* 0x0000000b0a0c7208 */ /* 0x000fe20000000000 */
[----:B------:R-:W-:Y:S01]  /*1970*/  FMUL R13, R3, R3 ;  /* 0x00000003030d7220 */ /* 0x000fe20000400000 */
[----:B------:R-:W1:Y:S03]  /*1980*/  SHFL.BFLY PT, R10, R25, 0x2, 0x1f ;  /* 0x0c401f00190a7f89 */ /* 0x000e6600000e0000 */
[----:B------:R-:W-:Y:S02]  /*1990*/  FMUL R13, R24, R13 ;  /* 0x0000000d180d7220 */ /* 0x000fe40000400000 */
[----:B------:R-:W-:Y:S02]  /*19a0*/  @!P3 FMUL R12, R12, 16777216 ;  /* 0x4b8000000c0cb820 */ /* 0x000fe40000400000 */
[----:B------:R-:W-:Y:S01]  /*19b0*/  @P0 FMUL R9, R9, 0.25 ;  /* 0x3e80000009090820 */ /* 0x000fe20000400000 */
[----:B------:R-:W-:-:S03]  /*19c0*/  FSETP.NEU.AND P0, PT, R11, RZ, PT ;  /* 0x000000ff0b00720b */ /* 0x000fc60003f0d000 */
[----:B------:R-:W2:Y:S01]  /*19d0*/  MUFU.RCP R12, R12 ;  /* 0x0000000c000c7308 */ /* 0x000ea20000001000 */
[----:B------:R-:W-:Y:S01]  /*19e0*/  @!P3 FMUL R9, R9, 16777216 ;  /* 0x4b8000000909b820 */ /* 0x000fe20000400000 */
[----:B0-----:R-:W-:-:S04]  /*19f0*/  FADD R15, R11, R14 ;  /* 0x0000000e0b0f7221 */ /* 0x001fc80000000000 */
[C---:B------:R-:W-:Y:S01]  /*1a00*/  FMUL R16, R15.reuse, 0.25 ;  /* 0x3e8000000f107820 */ /* 0x040fe20000400000 */
[----:B------:R-:W-:Y:S01]  /*1a10*/  FSETP.GEU.AND P3, PT, |R15|, 1.175494350822287508e-38, PT ;  /* 0x008000000f00780b */ /* 0x000fe20003f6e200 */
[----:B-1----:R-:W-:Y:S01]  /*1a20*/  FADD R10, R25, R10 ;  /* 0x0000000a190a7221 */ /* 0x002fe20000000000 */
[----:B--2---:R-:W-:-:S05]  /*1a30*/  FMUL R9, R12, R9 ;  /* 0x000000090c097220 */ /* 0x004fca0000400000 */
[----:B------:R-:W-:Y:S02]  /*1a40*/  FSEL R9, R9, RZ, P0 ;  /* 0x000000ff09097208 */ /* 0x000fe40000000000 */
[----:B------:R-:W-:-:S03]  /*1a50*/  FSETP.GT.AND P0, PT, |R15|, 8.50705917302346158658e+37, PT ;  /* 0x7e8000000f00780b */ /* 0x000fc60003f04200 */
[----:B------:R-:W-:Y:S01]  /*1a60*/  FFMA R3, R3, R9, R26 ;  /* 0x0000000903037223 */ /* 0x000fe2000000001a */
[----:B------:R-:W-:Y:S01]  /*1a70*/  FSEL R16, R16, R15, P0 ;  /* 0x0000000f10107208 */ /* 0x000fe20000000000 */
[----:B------:R-:W-:-:S03]  /*1a80*/  FFMA R10, R9, R13, R10 ;  /* 0x0000000d090a7223 */ /* 0x000fc6000000000a */
[----:B------:R-:W0:Y:S01]  /*1a90*/  SHFL.BFLY PT, R12, R3, 0x1, 0x1f ;  /* 0x0c201f00030c7f89 */ /* 0x000e2200000e0000 */
[----:B------:R-:W-:-:S03]  /*1aa0*/  @!P3 FMUL R16, R16, 16777216 ;  /* 0x4b8000001010b820 */ /* 0x000fc60000400000 */
[----:B------:R-:W1:Y:S01]  /*1ab0*/  SHFL.BFLY PT, R9, R10, 0x1, 0x1f ;  /* 0x0c201f000a097f89 */ /* 0x000e6200000e0000 */
[----:B------:R-:W2:Y:S01]  /*1ac0*/  MUFU.RCP R13, R16 ;  /* 0x00000010000d7308 */ /* 0x000ea20000001000 */
[----:B------:R-:W-:Y:S01]  /*1ad0*/  @P0 FMUL R14, R14, 0.25 ;  /* 0x3e8000000e0e0820 */ /* 0x000fe20000400000 */
[----:B------:R-:W-:-:S03]  /*1ae0*/  LOP3.LUT P0, RZ, R4, 0x3, RZ, 0xc0, !PT ;  /* 0x0000000304ff7812 */ /* 0x000fc6000780c0ff */
[----:B------:R-:W-:Y:S01]  /*1af0*/  @!P3 FMUL R14, R14, 16777216 ;  /* 0x4b8000000e0eb820 */ /* 0x000fe20000400000 */
[----:B------:R-:W-:Y:S02]  /*1b00*/  FSETP.NEU.AND P3, PT, R15, RZ, PT ;  /* 0x000000ff0f00720b */ /* 0x000fe40003f6d000 */
[----:B------:R-:W-:Y:S01]  /*1b10*/  ISETP.LT.AND P0, PT, R4, 0x8, !P0 ;  /* 0x000000080400780c */ /* 0x000fe20004701270 */
[----:B--2---:R-:W-:Y:S01]  /*1b20*/  FMUL R13, R13, R14 ;  /* 0x0000000e0d0d7220 */ /* 0x004fe20000400000 */
[----:B0-----:R-:W-:-:S04]  /*1b30*/  FADD R12, -R3, R12 ;  /* 0x0000000c030c7221 */ /* 0x001fc80000000100 */
[----:B------:R-:W-:-:S07]  /*1b40*/  FSEL R13, R13, RZ, P3 ;  /* 0x000000ff0d0d7208 */ /* 0x000fce0001800000 */
[----:B------:R-:W-:Y:S01]  /*1b50*/  @P0 STS [R4.X4+0x40], R15 ;  /* 0x0000400f04000388 */ /* 0x000fe20000004800 */
[----:B------:R-:W-:Y:S01]  /*1b60*/  FMUL R18, R12, R12 ;  /* 0x0000000c0c127220 */ /* 0x000fe20000400000 */
[----:B-1----:R-:W-:Y:S01]  /*1b70*/  FADD R14, R10, R9 ;  /* 0x000000090a0e7221 */ /* 0x002fe20000000000 */
[----:B------:R-:W-:Y:S02]  /*1b80*/  FFMA R3, R12, R13, R3 ;  /* 0x0000000d0c037223 */ /* 0x000fe40000000003 */
[----:B------:R-:W-:Y:S01]  /*1b90*/  FMUL R18, R11, R18 ;  /* 0x000000120b127220 */ /* 0x000fe20000400000 */
[----:B------:R-:W-:-:S03]  /*1ba0*/  IMAD.WIDE R10, R40, R41, c[0x0][0x160] ;  /* 0x00005800280a7625 */ /* 0x000fc600078e0229 */
[----:B------:R-:W-:Y:S01]  /*1bb0*/  FFMA R13, R13, R18, R14 ;  /* 0x000000120d0d7223 */ /* 0x000fe2000000000e */
[----:B------:R-:W-:Y:S04]  /*1bc0*/  @P0 STS [R4.X4], R3 ;  /* 0x0000000304000388 */ /* 0x000fe80000004800 */
[----:B------:R0:W-:Y:S04]  /*1bd0*/  @P0 STS [R4.X4+0x20], R13 ;  /* 0x0000200d04000388 */ /* 0x0001e80000004800 */
[----:B------:R-:W-:Y:S06]  /*1be0*/  BAR.SYNC.DEFER_BLOCKING 0x0 ;  /* 0x0000000000007b1d */ /* 0x000fec0000010000 */
[----:B------:R1:W2:Y:S01]  /*1bf0*/  @!P1 LDG.E.EF.128 R20, [R10.64] ;  /* 0x000000040a149981 */ /* 0x0002a2000c0e1d00 */
[----:B------:R-:W-:Y:S01]  /*1c00*/  LOP3.LUT R52, R4, 0xff, RZ, 0xc0, !PT ;  /* 0x000000ff04347812 */ /* 0x000fe200078ec0ff */
[----:B------:R-:W-:-:S02]  /*1c10*/  IMAD.MOV.U32 R51, RZ, RZ, 0x8 ;  /* 0x00000008ff337424 */ /* 0x000fc400078e00ff */
[----:B------:R-:W-:Y:S02]  /*1c20*/  IMAD.MOV.U32 R53, RZ, RZ, 0x10 ;  /* 0x00000010ff357424 */ /* 0x000fe400078e00ff */
[----:B------:R-:W-:-:S04]  /*1c30*/  IMAD.WIDE.U32 R50, R52, R51, c[0x0][0x170] ;  /* 0x00005c0034327625 */ /* 0x000fc800078e0033 */
[----:B------:R-:W-:Y:S01]  /*1c40*/  IMAD.WIDE.U32 R52, R52, R53, c[0x0][0x168] ;  /* 0x00005a0034347625 */ /* 0x000fe200078e0035 */
[----:B------:R-:W3:Y:S04]  /*1c50*/  LDG.E.EL.64 R38, [R50.64+0x1800] ;  /* 0x0018000432267981 */ /* 0x000ee8000c2e1b00 */
[----:B------:R-:W4:Y:S04]  /*1c60*/  LDG.E.EL.128 R16, [R52.64+0x3000] ;  /* 0x0030000434107981 */ /* 0x000f28000c2e1d00 */
[----:B------:R-:W5:Y:S04]  /*1c70*/  LDG.E.EL.64 R42, [R50.64] ;  /* 0x00000004322a7981 */ /* 0x000f68000c2e1b00 */
[----:B0-----:R-:W3:Y:S01]  /*1c80*/  LDG.E.EL.128 R12, [R52.64] ;  /* 0x00000004340c7981 */ /* 0x001ee2000c2e1d00 */
[----:B------:R-:W-:Y:S01]  /*1c90*/  SHF.R.U32.HI R9, RZ, 0x3, R2 ;  /* 0x00000003ff097819 */ /* 0x000fe20000011602 */
[----:B-1----:R-:W-:-:S02]  /*1ca0*/  IMAD.MOV.U32 R11, RZ, RZ, 0x39aaaaab ;  /* 0x39aaaaabff0b7424 */ /* 0x002fc400078e00ff */
[C---:B------:R-:W-:Y:S02]  /*1cb0*/  IMAD.SHL.U32 R49, R4.reuse, 0x8, RZ ;  /* 0x0000000804317824 */ /* 0x040fe400078e00ff */
[----:B------:R-:W0:Y:S01]  /*1cc0*/  LDS R10, [R9+0x20] ;  /* 0x00002000090a7984 */ /* 0x000e220000000800 */
[----:B------:R-:W-:Y:S02]  /*1cd0*/  IMAD.SHL.U32 R36, R4, 0x4, RZ ;  /* 0x0000000404247824 */ /* 0x000fe400078e00ff */
[----:B------:R-:W-:Y:S01]  /*1ce0*/  SHF.R.U32.HI R54, RZ, 0x6, R49 ;  /* 0x00000006ff367819 */ /* 0x000fe20000011631 */
[----:B------:R1:W1:Y:S01]  /*1cf0*/  LDS R3, [R9] ;  /* 0x0000000009037984 */ /* 0x0002620000000800 */
[----:B------:R-:W-:Y:S02]  /*1d00*/  LOP3.LUT R49, R49, 0x7f8, RZ, 0xc0, !PT ;  /* 0x000007f831317812 */ /* 0x000fe400078ec0ff */
[----:B------:R-:W-:Y:S02]  /*1d10*/  LOP3.LUT R54, R54, 0x10, RZ, 0xc0, !PT ;  /* 0x0000001036367812 */ /* 0x000fe400078ec0ff */
[----:B------:R-:W-:Y:S01]  /*1d20*/  LOP3.LUT R36, R36, 0x3fc, RZ, 0xc0, !PT ;  /* 0x000003fc24247812 */ /* 0x000fe200078ec0ff */
[----:B0-----:R-:W-:Y:S01]  /*1d30*/  FFMA R24, R10, R11, 9.9999999747524270788e-07 ;  /* 0x358637bd0a187423 */ /* 0x001fe2000000000b */
[----:B------:R-:W-:-:S02]  /*1d40*/  IMAD.SHL.U32 R11, R49, 0x4, RZ ;  /* 0x00000004310b7824 */ /* 0x000fc400078e00ff */
[----:B------:R-:W-:Y:S01]  /*1d50*/  IMAD R49, R49, 0x2, R54 ;  /* 0x0000000231317824 */ /* 0x000fe200078e0236 */
[----:B-1----:R-:W0:Y:S02]  /*1d60*/  MUFU.RSQ R9, R24 ;  /* 0x0000001800097308 */ /* 0x002e240000001400 */
[C---:B------:R-:W-:Y:S01]  /*1d70*/  LOP3.LUT R10, R54.reuse, R11, RZ, 0xfc, !PT ;  /* 0x0000000b360a7212 */ /* 0x040fe200078efcff */
[----:B------:R-:W-:Y:S01]  /*1d80*/  IMAD.IADD R11, R54, 0x1, R11 ;  /* 0x00000001360b7824 */ /* 0x000fe200078e020b */
[----:B------:R-:W-:Y:S01]  /*1d90*/  BAR.SYNC.DEFER_BLOCKING 0x0 ;  /* 0x0000000000007b1d */ /* 0x000fe20000010000 */
[C---:B--2---:R-:W-:Y:S01]  /*1da0*/  PRMT R25, R20.reuse, 0x7632, R25 ;  /* 0x0000763214197816 */ /* 0x044fe20000000019 */
[----:B------:R-:W-:Y:S01]  /*1db0*/  IMAD.U32 R26, R20, 0x10000, RZ ;  /* 0x00010000141a7824 */ /* 0x000fe200078e00ff */
[C---:B------:R-:W-:Y:S01]  /*1dc0*/  PRMT R20, R21.reuse, 0x7632, R20 ;  /* 0x0000763215147816 */ /* 0x040fe20000000014 */
[----:B------:R-:W-:Y:S01]  /*1dd0*/  IMAD.U32 R30, R21, 0x10000, RZ ;  /* 0x00010000151e7824 */ /* 0x000fe200078e00ff */
[C---:B------:R-:W-:Y:S01]  /*1de0*/  PRMT R21, R22.reuse, 0x7632, R21 ;  /* 0x0000763216157816 */ /* 0x040fe20000000015 */
[----:B------:R-:W-:Y:S01]  /*1df0*/  IMAD.U32 R32, R22, 0x10000, RZ ;  /* 0x0001000016207824 */ /* 0x000fe200078e00ff */
[C---:B------:R-:W-:Y:S01]  /*1e00*/  PRMT R22, R23.reuse, 0x7632, R22 ;  /* 0x0000763217167816 */ /* 0x040fe20000000016 */
[----:B------:R-:W-:Y:S01]  /*1e10*/  IMAD.U32 R34, R23, 0x10000, RZ ;  /* 0x0001000017227824 */ /* 0x000fe200078e00ff */
[----:B------:R-:W-:Y:S01]  /*1e20*/  FADD R44, -R3, R26 ;  /* 0x0000001a032c7221 */ /* 0x000fe20000000100 */
[----:B------:R-:W-:Y:S01]  /*1e30*/  IMAD.U32 R28, R25, 0x10000, RZ ;  /* 0x00010000191c7824 */ /* 0x000fe200078e00ff */
[C---:B------:R-:W-:Y:S01]  /*1e40*/  FADD R46, -R3.reuse, R32 ;  /* 0x00000020032e7221 */ /* 0x040fe20000000100 */
[----:B------:R-:W-:Y:S01]  /*1e50*/  IMAD.U32 R20, R20, 0x10000, RZ ;  /* 0x0001000014147824 */ /* 0x000fe200078e00ff */
[----:B------:R-:W-:Y:S01]  /*1e60*/  FADD R30, -R3, R30 ;  /* 0x0000001e031e7221 */ /* 0x000fe20000000100 */
[----:B------:R-:W-:Y:S01]  /*1e70*/  IMAD.U32 R26, R21, 0x10000, RZ ;  /* 0x00010000151a7824 */ /* 0x000fe200078e00ff */
[C---:B------:R-:W-:Y:S01]  /*1e80*/  FADD R48, -R3.reuse, R34 ;  /* 0x0000002203307221 */ /* 0x040fe20000000100 */
[----:B------:R-:W-:Y:S01]  /*1e90*/  IMAD.U32 R22, R22, 0x10000, RZ ;  /* 0x0001000016167824 */ /* 0x000fe200078e00ff */
[C---:B------:R-:W-:Y:S01]  /*1ea0*/  FADD R28, -R3.reuse, R28 ;  /* 0x0000001c031c7221 */ /* 0x040fe20000000100 */
[C---:B------:R-:W-:Y:S01]  /*1eb0*/  FADD R32, -R3.reuse, R20 ;  /* 0x0000001403207221 */ /* 0x040fe20000000100 */
[C---:B------:R-:W-:Y:S01]  /*1ec0*/  FADD R34, -R3.reuse, R26 ;  /* 0x0000001a03227221 */ /* 0x040fe20000000100 */
[----:B------:R-:W-:Y:S01]  /*1ed0*/  FADD R58, -R3, R22 ;  /* 0x00000016033a7221 */ /* 0x000fe20000000100 */
[C---:B0-----:R-:W-:Y:S01]  /*1ee0*/  FMUL R20, R9.reuse, R44 ;  /* 0x0000002c09147220 */ /* 0x041fe20000400000 */
[C---:B------:R-:W-:Y:S01]  /*1ef0*/  FMUL R22, R9.reuse, R30 ;  /* 0x0000001e09167220 */ /* 0x040fe20000400000 */
[C---:B------:R-:W-:Y:S01]  /*1f00*/  FMUL R21, R9.reuse, R28 ;  /* 0x0000001c09157220 */ /* 0x040fe20000400000 */
[C---:B------:R-:W-:Y:S01]  /*1f10*/  FMUL R23, R9.reuse, R32 ;  /* 0x0000002009177220 */ /* 0x040fe20000400000 */
[C---:B------:R-:W-:Y:S01]  /*1f20*/  FMUL R24, R9.reuse, R46 ;  /* 0x0000002e09187220 */ /* 0x040fe20000400000 */
[C---:B------:R-:W-:Y:S01]  /*1f30*/  FMUL R26, R9.reuse, R48 ;  /* 0x00000030091a7220 */ /* 0x040fe20000400000 */
[C---:B------:R-:W-:Y:S01]  /*1f40*/  FMUL R25, R9.reuse, R34 ;  /* 0x0000002209197220 */ /* 0x040fe20000400000 */
[----:B------:R-:W-:Y:S01]  /*1f50*/  FMUL R27, R9, R58 ;  /* 0x0000003a091b7220 */ /* 0x000fe20000400000 */
[----:B------:R0:W-:Y:S01]  /*1f60*/  STS.128 [R10], R20 ;  /* 0x000000140a007388 */ /* 0x0001e20000000c00 */
[C---:B---3--:R-:W-:Y:S01]  /*1f70*/  IMAD.U32 R45, R38.reuse, 0x10000, RZ ;  /* 0x00010000262d7824 */ /* 0x048fe200078e00ff */
[C---:B------:R-:W-:Y:S01]  /*1f80*/  PRMT R37, R39.reuse, 0x7632, R37 ;  /* 0x0000763227257816 */ /* 0x040fe20000000025 */
[----:B------:R-:W-:Y:S01]  /*1f90*/  IMAD.U32 R39, R39, 0x10000, RZ ;  /* 0x0001000027277824 */ /* 0x000fe200078e00ff */
[----:B------:R-:W-:Y:S01]  /*1fa0*/  STS.128 [R11+0x10], R24 ;  /* 0x000010180b007388 */ /* 0x000fe20000000c00 */
[----:B------:R-:W-:Y:S01]  /*1fb0*/  PRMT R38, R38, 0x7632, R38 ;  /* 0x0000763226267816 */ /* 0x000fe20000000026 */
[----:B----4-:R-:W-:Y:S01]  /*1fc0*/  FADD R45, R16, R45 ;  /* 0x0000002d102d7221 */ /* 0x010fe20000000000 */
[----:B-----5:R-:W-:Y:S01]  /*1fd0*/  PRMT R16, R43, 0x7632, R16 ;  /* 0x000076322b107816 */ /* 0x020fe20000000010 */
[----:B------:R-:W-:Y:S01]  /*1fe0*/  BAR.SYNC.DEFER_BLOCKING 0x0 ;  /* 0x0000000000007b1d */ /* 0x000fe20000010000 */
[----:B------:R-:W-:Y:S01]  /*1ff0*/  IMAD.U32 R44, R37, 0x10000, RZ ;  /* 0x00010000252c7824 */ /* 0x000fe200078e00ff */
[----:B------:R-:W-:Y:S01]  /*2000*/  FADD R18, R18, R39 ;  /* 0x0000002712127221 */ /* 0x000fe20000000000 */
[----:B------:R-:W-:Y:S01]  /*2010*/  IMAD.U32 R38, R38, 0x10000, RZ ;  /* 0x0001000026267824 */ /* 0x000fe200078e00ff */
[----:B------:R-:W-:Y:S01]  /*2020*/  FADD R45, R45, 1 ;  /* 0x3f8000002d2d7421 */ /* 0x000fe20000000000 */
[----:B------:R-:W-:Y:S01]  /*2030*/  FADD R19, R19, R44 ;  /* 0x0000002c13137221 */ /* 0x000fe20000000000 */
[----:B------:R-:W-:Y:S01]  /*2040*/  IMAD.U32 R43, R43, 0x10000, RZ ;  /* 0x000100002b2b7824 */ /* 0x000fe200078e00ff */
[----:B------:R-:W-:Y:S01]  /*2050*/  FADD R17, R17, R38 ;  /* 0x0000002611117221 */ /* 0x000fe20000000000 */
[C---:B0-----:R-:W-:Y:S01]  /*2060*/  PRMT R20, R42.reuse, 0x7632, R20 ;  /* 0x000076322a147816 */ /* 0x041fe20000000014 */
[----:B------:R-:W-:Y:S01]  /*2070*/  IMAD.U32 R21, R42, 0x10000, RZ ;  /* 0x000100002a157824 */ /* 0x000fe200078e00ff */
[----:B------:R-:W-:Y:S01]  /*2080*/  FADD R14, R14, R43 ;  /* 0x0000002b0e0e7221 */ /* 0x000fe20000000000 */
[----:B------:R-:W-:Y:S01]  /*2090*/  IMAD.U32 R16, R16, 0x10000, RZ ;  /* 0x0001000010107824 */ /* 0x000fe200078e00ff */
[----:B------:R-:W-:Y:S01]  /*20a0*/  FADD R48, R19, 1 ;  /* 0x3f80000013307421 */ /* 0x000fe20000000000 */
[----:B------:R-:W-:Y:S01]  /*20b0*/  IMAD.U32 R20, R20, 0x10000, RZ ;  /* 0x0001000014147824 */ /* 0x000fe200078e00ff */
[----:B------:R-:W-:Y:S01]  /*20c0*/  FADD R12, R12, R21 ;  /* 0x000000150c0c7221 */ /* 0x000fe20000000000 */
[----:B------:R-:W-:Y:S01]  /*20d0*/  FADD R15, R15, R16 ;  /* 0x000000100f0f7221 */ /* 0x000fe20000000000 */
[----:B------:R-:W-:Y:S01]  /*20e0*/  FADD R47, R18, 1 ;  /* 0x3f800000122f7421 */ /* 0x000fe20000000000 */
[----:B------:R-:W-:Y:S01]  /*20f0*/  FADD R13, R13, R20 ;  /* 0x000000140d0d7221 */ /* 0x000fe20000000000 */
[----:B------:R-:W-:Y:S01]  /*2100*/  FADD R46, R17, 1 ;  /* 0x3f800000112e7421 */ /* 0x000fe20000000000 */
[----:B------:R-:W-:Y:S01]  /*2110*/  IMAD.SHL.U32 R16, R36, 0x2, RZ ;  /* 0x0000000224107824 */ /* 0x000fe200078e00ff */
[----:B------:R-:W-:Y:S01]  /*2120*/  CS2R R20, SRZ ;  /* 0x0000000000147805 */ /* 0x000fe2000001ff00 */
[----:B------:R-:W-:Y:S01]  /*2130*/  CS2R R22, SRZ ;  /* 0x0000000000167805 */ /* 0x000fe2000001ff00 */
[----:B------:R-:W0:Y:S04]  /*2140*/  LDS.128 R28, [R36.X4] ;  /* 0x00000000241c7984 */ /* 0x000e280000004c00 */
[----:B------:R-:W1:Y:S01]  /*2150*/  LDS.128 R32, [R36.X4+0x1010] ;  /* 0x0010100024207984 */ /* 0x000e620000004c00 */
[----:B0-----:R-:W-:Y:S01]  /*2160*/  FFMA R37, R31, R48, R15 ;  /* 0x000000301f257223 */ /* 0x001fe2000000000f */
[----:B------:R-:W-:Y:S01]  /*2170*/  FFMA R38, R30, R47, R14 ;  /* 0x0000002f1e267223 */ /* 0x000fe2000000000e */
[--C-:B------:R-:W-:Y:S01]  /*2180*/  FFMA R39, R28, R45, R12.reuse ;  /* 0x0000002d1c277223 */ /* 0x100fe2000000000c */
[--C-:B------:R-:W-:Y:S01]  /*2190*/  FFMA R44, R29, R46, R13.reuse ;  /* 0x0000002e1d2c7223 */ /* 0x100fe2000000000d */
[----:B-1----:R-:W-:Y:S01]  /*21a0*/  FFMA R45, R45, R32, R12 ;  /* 0x000000202d2d7223 */ /* 0x002fe2000000000c */
[----:B------:R-:W-:Y:S01]  /*21b0*/  FFMA R46, R46, R33, R13 ;  /* 0x000000212e2e7223 */ /* 0x000fe2000000000d */
[----:B------:R-:W-:Y:S01]  /*21c0*/  FFMA R47, R47, R34, R14 ;  /* 0x000000222f2f7223 */ /* 0x000fe2000000000e */
[----:B------:R-:W-:Y:S01]  /*21d0*/  FFMA R48, R48, R35, R15 ;  /* 0x0000002330307223 */ /* 0x000fe2000000000f */
[----:B------:R-:W-:Y:S01]  /*21e0*/  F2FP.BF16.PACK_AB R12, R44, R39 ;  /* 0x000000272c0c723e */ /* 0x000fe200000010ff */
[----:B------:R-:W-:Y:S01]  /*21f0*/  IMAD.WIDE R28, R40, R41, c[0x0][0x178] ;  /* 0x00005e00281c7625 */ /* 0x000fe200078e0229 */
[----:B------:R-:W-:Y:S01]  /*2200*/  F2FP.BF16.PACK_AB R13, R37, R38 ;  /* 0x00000026250d723e */ /* 0x000fe200000010ff */
[----:B------:R-:W-:Y:S01]  /*2210*/  BAR.SYNC.DEFER_BLOCKING 0x0 ;  /* 0x0000000000007b1d */ /* 0x000fe20000010000 */
[----:B------:R-:W-:-:S02]  /*2220*/  F2FP.BF16.PACK_AB R14, R46, R45 ;  /* 0x0000002d2e0e723e */ /* 0x000fc400000010ff */
[----:B------:R-:W-:-:S03]  /*2230*/  F2FP.BF16.PACK_AB R15, R48, R47 ;  /* 0x0000002f300f723e */ /* 0x000fc600000010ff */
[----:B------:R-:W-:Y:S04]  /*2240*/  STS.64 [R16], R12 ;  /* 0x0000000c10007388 */ /* 0x000fe80000000a00 */
[----:B------:R-:W-:Y:S04]  /*2250*/  STS.64 [R16+0x810], R14 ;  /* 0x0008100e10007388 */ /* 0x000fe80000000a00 */
[----:B------:R-:W-:Y:S06]  /*2260*/  BAR.SYNC.DEFER_BLOCKING 0x0 ;  /* 0x0000000000007b1d */ /* 0x000fec0000010000 */
[----:B------:R-:W0:Y:S04]  /*2270*/  LDS.128 R24, [R49] ;  /* 0x0000000031187984 */ /* 0x000e280000000c00 */
[----:B0-----:R0:W-:Y:S04]  /*2280*/  @!P1 STG.E.128 [R28.64], R24 ;  /* 0x000000181c009986 */ /* 0x0011e8000c101d04 */
[----:B------:R-:W2:Y:S04]  /*2290*/  @!P1 LDG.E.EF.128 R20, [R56.64] ;  /* 0x0000000438149981 */ /* 0x000ea8000c0e1d00 */
[----:B------:R-:W3:Y:S04]  /*22a0*/  LDG.E.EL.64 R40, [R50.64+0x2000] ;  /* 0x0020000432287981 */ /* 0x000ee8000c2e1b00 */
[----:B------:R1:W4:Y:S04]  /*22b0*/  LDG.E.EL.128 R12, [R52.64+0x4000] ;  /* 0x00400004340c7981 */ /* 0x000328000c2e1d00 */
[----:B------:R-:W5:Y:S04]  /*22c0*/  LDG.E.EL.64 R42, [R50.64+0x800] ;  /* 0x00080004322a7981 */ /* 0x000f68000c2e1b00 */
[----:B------:R1:W3:Y:S01]  /*22d0*/  LDG.E.EL.128 R16, [R52.64+0x1000] ;  /* 0x0010000434107981 */ /* 0x0002e2000c2e1d00 */
[----:B0-----:R-:W-:-:S03]  /*22e0*/  IMAD.SHL.U32 R28, R4, 0x4, RZ ;  /* 0x00000004041c7824 */ /* 0x001fc600078e00ff */
        /* <DEDUP_REMOVED lines=9> */
[C---:B------:R-:W-:Y:S01]  /*2380*/  FADD R32, -R3.reuse, R32 ;  /* 0x0000002003207221 */ /* 0x040fe20000000100 */
[----:B------:R-:W-:Y:S01]  /*2390*/  IMAD.U32 R30, R30, 0x10000, RZ ;  /* 0x000100001e1e7824 */ /* 0x000fe200078e00ff */
[C---:B------:R-:W-:Y:S01]  /*23a0*/  FADD R34, -R3.reuse, R34 ;  /* 0x0000002203227221 */ /* 0x040fe20000000100 */
[----:B------:R-:W-:Y:S01]  /*23b0*/  IMAD.U32 R20, R20, 0x10000, RZ ;  /* 0x0001000014147824 */ /* 0x000fe200078e00ff */
[----:B------:R-:W-:Y:S01]  /*23c0*/  FADD R56, -R3, R54 ;  /* 0x0000003603387221 */ /* 0x000fe20000000100 */
[----:B------:R-:W-:Y:S01]  /*23d0*/  IMAD.U32 R26, R21, 0x10000, RZ ;  /* 0x00010000151a7824 */ /* 0x000fe200078e00ff */
[C---:B------:R-:W-:Y:S01]  /*23e0*/  FADD R30, -R3.reuse, R30 ;  /* 0x0000001e031e7221 */ /* 0x040fe20000000100 */
[----:B------:R-:W-:Y:S01]  /*23f0*/  IMAD.U32 R22, R22, 0x10000, RZ ;  /* 0x0001000016167824 */ /* 0x000fe200078e00ff */
[C---:B-1----:R-:W-:Y:S01]  /*2400*/  FADD R52, -R3.reuse, R20 ;  /* 0x0000001403347221 */ /* 0x042fe20000000100 */
[C---:B------:R-:W-:Y:S01]  /*2410*/  FADD R24, -R3.reuse, R24 ;  /* 0x0000001803187221 */ /* 0x040fe20000000100 */
[C---:B------:R-:W-:Y:S01]  /*2420*/  FADD R54, -R3.reuse, R26 ;  /* 0x0000001a03367221 */ /* 0x040fe20000000100 */
[----:B------:R-:W-:Y:S01]  /*2430*/  FADD R58, -R3, R22 ;  /* 0x00000016033a7221 */ /* 0x000fe20000000100 */
[C---:B------:R-:W-:Y:S01]  /*2440*/  FMUL R20, R9.reuse, R32 ;  /* 0x0000002009147220 */ /* 0x040fe20000400000 */
        /* <DEDUP_REMOVED lines=8> */
[----:B------:R-:W-:Y:S01]  /*24d0*/  LOP3.LUT R32, R28, 0x3fc, RZ, 0xc0, !PT ;  /* 0x000003fc1c207812 */ /* 0x000fe200078ec0ff */
[C---:B---3--:R-:W-:Y:S01]  /*24e0*/  IMAD.U32 R53, R40.reuse, 0x10000, RZ ;  /* 0x0001000028357824 */ /* 0x048fe200078e00ff */
[----:B------:R-:W-:Y:S01]  /*24f0*/  PRMT R52, R41, 0x7632, R52 ;  /* 0x0000763229347816 */ /* 0x000fe20000000034 */
[----:B------:R-:W-:Y:S01]  /*2500*/  STS.128 [R11+0x10], R24 ;  /* 0x000010180b007388 */ /* 0x000fe20000000c00 */
[----:B------:R-:W-:Y:S01]  /*2510*/  PRMT R40, R40, 0x7632, R40 ;  /* 0x0000763228287816 */ /* 0x000fe20000000028 */
[----:B----4-:R-:W-:Y:S01]  /*2520*/  FADD R53, R12, R53 ;  /* 0x000000350c357221 */ /* 0x010fe20000000000 */
[----:B-----5:R-:W-:Y:S01]  /*2530*/  PRMT R12, R43, 0x7632, R12 ;  /* 0x000076322b0c7816 */ /* 0x020fe2000000000c */
[----:B------:R-:W-:Y:S01]  /*2540*/  BAR.SYNC.DEFER_BLOCKING 0x0 ;  /* 0x0000000000007b1d */ /* 0x000fe20000010000 */
[----:B------:R-:W-:Y:S01]  /*2550*/  IMAD.U32 R41, R41, 0x10000, RZ ;  /* 0x0001000029297824 */ /* 0x000fe200078e00ff */
[----:B------:R-:W-:Y:S01]  /*2560*/  FADD R53, R53, 1 ;  /* 0x3f80000035357421 */ /* 0x000fe20000000000 */
[----:B------:R-:W-:-:S02]  /*2570*/  IMAD.U32 R52, R52, 0x10000, RZ ;  /* 0x0001000034347824 */ /* 0x000fc400078e00ff */
[----:B------:R-:W-:Y:S01]  /*2580*/  IMAD.U32 R40, R40, 0x10000, RZ ;  /* 0x0001000028287824 */ /* 0x000fe200078e00ff */
[----:B------:R-:W-:Y:S01]  /*2590*/  FADD R14, R14, R41 ;  /* 0x000000290e0e7221 */ /* 0x000fe20000000000 */
[----:B------:R-:W-:Y:S01]  /*25a0*/  IMAD.U32 R43, R43, 0x10000, RZ ;  /* 0x000100002b2b7824 */ /* 0x000fe200078e00ff */
[----:B0-----:R-:W-:Y:S01]  /*25b0*/  PRMT R20, R42, 0x7632, R20 ;  /* 0x000076322a147816 */ /* 0x001fe20000000014 */
[----:B------:R-:W-:Y:S01]  /*25c0*/  IMAD.U32 R12, R12, 0x10000, RZ ;  /* 0x000100000c0c7824 */ /* 0x000fe200078e00ff */
[----:B------:R-:W-:Y:S01]  /*25d0*/  FADD R15, R15, R52 ;  /* 0x000000340f0f7221 */ /* 0x000fe20000000000 */
[----:B------:R-:W-:Y:S01]  /*25e0*/  IMAD.U32 R21, R42, 0x10000, RZ ;  /* 0x000100002a157824 */ /* 0x000fe200078e00ff */
[----:B------:R-:W-:Y:S01]  /*25f0*/  FADD R40, R13, R40 ;  /* 0x000000280d287221 */ /* 0x000fe20000000000 */
[----:B------:R-:W-:Y:S01]  /*2600*/  IMAD.U32 R20, R20, 0x10000, RZ ;  /* 0x0001000014147824 */ /* 0x000fe200078e00ff */
[----:B------:R-:W-:Y:S01]  /*2610*/  FADD R18, R18, R43 ;  /* 0x0000002b12127221 */ /* 0x000fe20000000000 */
[----:B------:R-:W-:Y:S01]  /*2620*/  FADD R19, R19, R12 ;  /* 0x0000000c13137221 */ /* 0x000fe20000000000 */
[----:B------:R-:W-:Y:S01]  /*2630*/  FADD R13, R14, 1 ;  /* 0x3f8000000e0d7421 */ /* 0x000fe20000000000 */
[----:B------:R-:W-:Y:S01]  /*2640*/  FADD R17, R17, R20 ;  /* 0x0000001411117221 */ /* 0x000fe20000000000 */
[----:B------:R-:W-:Y:S01]  /*2650*/  IMAD.SHL.U32 R20, R4, 0x4, RZ ;  /* 0x0000000404147824 */ /* 0x000fe200078e00ff */
[----:B------:R-:W-:Y:S01]  /*2660*/  FADD R16, R16, R21 ;  /* 0x0000001510107221 */ /* 0x000fe20000000000 */
[----:B------:R-:W-:Y:S01]  /*2670*/  FADD R12, R15, 1 ;  /* 0x3f8000000f0c7421 */ /* 0x000fe20000000000 */
[----:B------:R-:W-:Y:S01]  /*2680*/  FADD R40, R40, 1 ;  /* 0x3f80000028287421 */ /* 0x000fe20000000000 */
[----:B------:R-:W-:Y:S01]  /*2690*/  IADD3 R23, R8, 0x400, RZ ;  /* 0x0000040008177810 */ /* 0x000fe20007ffe0ff */
[----:B------:R-:W0:Y:S04]  /*26a0*/  LDS.128 R28, [R36.X4] ;  /* 0x00000000241c7984 */ /* 0x000e280000004c00 */
[----:B------:R-:W1:Y:S01]  /*26b0*/  LDS.128 R32, [R32.X4+0x1010] ;  /* 0x0010100020207984 */ /* 0x000e620000004c00 */
[----:B0-----:R-:W-:Y:S01]  /*26c0*/  FFMA R43, R30, R13, R18 ;  /* 0x0000000d1e2b7223 */ /* 0x001fe20000000012 */
[----:B------:R-:W-:Y:S01]  /*26d0*/  FFMA R24, R31, R12, R19 ;  /* 0x0000000c1f187223 */ /* 0x000fe20000000013 */
[--C-:B------:R-:W-:Y:S01]  /*26e0*/  FFMA R25, R28, R53, R16.reuse ;  /* 0x000000351c197223 */ /* 0x100fe20000000010 */
[----:B------:R-:W-:Y:S01]  /*26f0*/  FFMA R26, R29, R40, R17 ;  /* 0x000000281d1a7223 */ /* 0x000fe20000000011 */
[----:B-1----:R-:W-:Y:S01]  /*2700*/  FFMA R32, R53, R32, R16 ;  /* 0x0000002035207223 */ /* 0x002fe20000000010 */
[----:B------:R-:W-:Y:S01]  /*2710*/  LOP3.LUT R30, R20, 0x3fc, RZ, 0xc0, !PT ;  /* 0x000003fc141e7812 */ /* 0x000fe200078ec0ff */
[----:B------:R-:W-:Y:S01]  /*2720*/  FFMA R34, R13, R34, R18 ;  /* 0x000000220d227223 */ /* 0x000fe20000000012 */
[----:B------:R-:W-:Y:S01]  /*2730*/  FFMA R35, R12, R35, R19 ;  /* 0x000000230c237223 */ /* 0x000fe20000000013 */
[----:B------:R-:W-:Y:S01]  /*2740*/  BAR.SYNC.DEFER_BLOCKING 0x0 ;  /* 0x0000000000007b1d */ /* 0x000fe20000010000 */
[----:B------:R-:W-:Y:S01]  /*2750*/  FFMA R27, R40, R33, R17 ;  /* 0x00000021281b7223 */ /* 0x000fe20000000011 */
[----:B------:R-:W-:Y:S01]  /*2760*/  IMAD.SHL.U32 R29, R30, 0x2, RZ ;  /* 0x000000021e1d7824 */ /* 0x000fe200078e00ff */
[----:B------:R-:W-:Y:S01]  /*2770*/  F2FP.BF16.PACK_AB R21, R24, R43 ;  /* 0x0000002b1815723e */ /* 0x000fe200000010ff */
[----:B------:R-:W-:Y:S01]  /*2780*/  IMAD.MOV.U32 R28, RZ, RZ, 0x2 ;  /* 0x00000002ff1c7424 */ /* 0x000fe200078e00ff */
[----:B------:R-:W-:Y:S01]  /*2790*/  F2FP.BF16.PACK_AB R20, R26, R25 ;  /* 0x000000191a14723e */ /* 0x000fe200000010ff */
[----:B------:R-:W-:Y:S01]  /*27a0*/  CS2R R16, SRZ ;  /* 0x0000000000107805 */ /* 0x000fe2000001ff00 */
[----:B------:R-:W-:Y:S01]  /*27b0*/  F2FP.BF16.PACK_AB R41, R35, R34 ;  /* 0x000000222329723e */ /* 0x000fe200000010ff */
[----:B------:R-:W-:Y:S01]  /*27c0*/  CS2R R18, SRZ ;  /* 0x0000000000127805 */ /* 0x000fe2000001ff00 */
[----:B------:R-:W-:Y:S01]  /*27d0*/  F2FP.BF16.PACK_AB R40, R27, R32 ;  /* 0x000000201b28723e */ /* 0x000fe200000010ff */
[-C--:B------:R-:W-:Y:S01]  /*27e0*/  IMAD.WIDE R22, R23, R28.reuse, c[0x0][0x178] ;  /* 0x00005e0017167625 */ /* 0x080fe200078e021c */
[----:B------:R-:W-:Y:S01]  /*27f0*/  IADD3 R31, R8, 0x800, RZ ;  /* 0x00000800081f7810 */ /* 0x000fe20007ffe0ff */
[----:B------:R0:W-:Y:S04]  /*2800*/  STS.64 [R29], R20 ;  /* 0x000000141d007388 */ /* 0x0001e80000000a00 */
[----:B------:R-:W-:Y:S04]  /*2810*/  STS.64 [R29+0x810], R40 ;  /* 0x000810281d007388 */ /* 0x000fe80000000a00 */
[----:B------:R-:W-:Y:S01]  /*2820*/  BAR.SYNC.DEFER_BLOCKING 0x0 ;  /* 0x0000000000007b1d */ /* 0x000fe20000010000 */
[----:B0-----:R-:W-:-:S05]  /*2830*/  IMAD.WIDE R20, R31, R28, c[0x0][0x160] ;  /* 0x000058001f147625 */ /* 0x001fca00078e021c */
[----:B------:R-:W0:Y:S04]  /*2840*/  LDS.128 R12, [R49] ;  /* 0x00000000310c7984 */ /* 0x000e280000000c00 */
[----:B0-----:R0:W-:Y:S04]  /*2850*/  @!P1 STG.E.128 [R22.64], R12 ;  /* 0x0000000c16009986 */ /* 0x0011e8000c101d04 */
[----:B------:R-:W2:Y:S01]  /*2860*/  @!P1 LDG.E.EF.128 R16, [R20.64] ;  /* 0x0000000414109981 */ /* 0x000ea2000c0e1d00 */
[----:B------:R-:W-:Y:S01]  /*2870*/  FSETP.GT.AND P3, PT, R38, +INF , PT ;  /* 0x7f8000002600780b */ /* 0x000fe20003f64000 */
[----:B------:R-:W-:Y:S01]  /*2880*/  IMAD.MOV.U32 R41, RZ, RZ, 0x10 ;  /* 0x00000010ff297424 */ /* 0x000fe200078e00ff */
[----:B------:R-:W-:-:S02]  /*2890*/  ISETP.GE.AND P0, PT, R5, 0xe10, PT ;  /* 0x00000e100500780c */ /* 0x000fc40003f06270 */
[----:B------:R-:W-:Y:S02]  /*28a0*/  FSEL R33, R38, +INF , !P3 ;  /* 0x7f80000026217808 */ /* 0x000fe40005800000 */
[----:B------:R-:W-:Y:S02]  /*28b0*/  FSETP.GT.AND P3, PT, R37, +INF , PT ;  /* 0x7f8000002500780b */ /* 0x000fe40003f64000 */
[----:B------:R-:W-:Y:S02]  /*28c0*/  FSEL R33, R33, +INF , !P0 ;  /* 0x7f80000021217808 */ /* 0x000fe40004000000 */
[----:B------:R-:W-:Y:S02]  /*28d0*/  FSEL R8, R37, +INF , !P3 ;  /* 0x7f80000025087808 */ /* 0x000fe40005800000 */
[----:B------:R-:W-:Y:S02]  /*28e0*/  FSETP.GEU.AND P4, PT, R33, R43, PT ;  /* 0x0000002b2100720b */ /* 0x000fe40003f8e000 */
[----:B------:R-:W-:-:S02]  /*28f0*/  FSEL R8, R8, +INF , !P0 ;  /* 0x7f80000008087808 */ /* 0x000fc40004000000 */
[C---:B------:R-:W-:Y:S02]  /*2900*/  FSETP.NAN.AND P3, PT, R33.reuse, R33, PT ;  /* 0x000000212100720b */ /* 0x040fe40003f68000 */
[C---:B0-----:R-:W-:Y:S02]  /*2910*/  FSEL R12, R33.reuse, R43, !P4 ;  /* 0x0000002b210c7208 */ /* 0x041fe40006000000 */
[----:B------:R-:W-:Y:S02]  /*2920*/  FSETP.GEU.AND P4, PT, R8, R24, PT ;  /* 0x000000180800720b */ /* 0x000fe40003f8e000 */
[----:B------:R-:W-:Y:S02]  /*2930*/  @!P0 FSEL R33, R33, R12, P3 ;  /* 0x0000000c21218208 */ /* 0x000fe40001800000 */
[----:B------:R-:W-:Y:S02]  /*2940*/  FSETP.GT.AND P3, PT, R44, +INF , PT ;  /* 0x7f8000002c00780b */ /* 0x000fe40003f64000 */
[----:B------:R-:W-:-:S02]  /*2950*/  FSEL R13, R8, R24, !P4 ;  /* 0x00000018080d7208 */ /* 0x000fc40006000000 */
[C---:B------:R-:W-:Y:S02]  /*2960*/  FSETP.GT.AND P4, PT, R39.reuse, +INF , PT ;  /* 0x7f8000002700780b */ /* 0x040fe40003f84000 */
[----:B------:R-:W-:Y:S02]  /*2970*/  FSEL R53, R44, +INF , !P3 ;  /* 0x7f8000002c357808 */ /* 0x000fe40005800000 */
[----:B------:R-:W-:Y:S02]  /*2980*/  FSEL R52, R39, +INF , !P4 ;  /* 0x7f80000027347808 */ /* 0x000fe40006000000 */
[----:B------:R-:W-:Y:S02]  /*2990*/  FSETP.GEU.AND P4, PT, R38, -INF , PT ;  /* 0xff8000002600780b */ /* 0x000fe40003f8e000 */
[----:B------:R-:W-:Y:S02]  /*29a0*/  FSETP.GEU.AND P3, PT, R37, -INF , PT ;  /* 0xff8000002500780b */ /* 0x000fe40003f6e000 */
[----:B------:R-:W-:-:S02]  /*29b0*/  FSEL R53, R53, +INF , !P0 ;  /* 0x7f80000035357808 */ /* 0x000fc40004000000 */
[----:B------:R-:W-:Y:S02]  /*29c0*/  FSETP.NAN.AND P5, PT, R8, R8, PT ;  /* 0x000000080800720b */ /* 0x000fe40003fa8000 */
[----:B------:R-:W-:Y:S02]  /*29d0*/  FSEL R52, R52, +INF , !P0 ;  /* 0x7f80000034347808 */ /* 0x000fe40004000000 */
[----:B------:R-:W-:Y:S02]  /*29e0*/  FSEL R38, R38, -INF , P4 ;  /* 0xff80000026267808 */ /* 0x000fe40002000000 */
[----:B------:R-:W-:Y:S02]  /*29f0*/  FSEL R37, R37, -INF , P3 ;  /* 0xff80000025257808 */ /* 0x000fe40001800000 */
[----:B------:R-:W-:Y:S02]  /*2a00*/  FSETP.GEU.AND P4, PT, R53, R26, PT ;  /* 0x0000001a3500720b */ /* 0x000fe40003f8e000 */
[----:B------:R-:W-:-:S02]  /*2a10*/  @!P0 FSEL R8, R8, R13, P5 ;  /* 0x0000000d08088208 */ /* 0x000fc40002800000 */
[C---:B------:R-:W-:Y:S02]  /*2a20*/  FSETP.GEU.AND P5, PT, R52.reuse, R25, PT ;  /* 0x000000193400720b */ /* 0x040fe40003fae000 */
[----:B------:R-:W-:Y:S02]  /*2a30*/  FSEL R55, R37, -INF , !P0 ;  /* 0xff80000025377808 */ /* 0x000fe40004000000 */
[C---:B------:R-:W-:Y:S02]  /*2a40*/  FSETP.NAN.AND P3, PT, R53.reuse, R53, PT ;  /* 0x000000353500720b */ /* 0x040fe40003f68000 */
[----:B------:R-:W-:Y:S02]  /*2a50*/  FSEL R12, R53, R26, !P4 ;  /* 0x0000001a350c7208 */ /* 0x000fe40006000000 */
[C---:B------:R-:W-:Y:S02]  /*2a60*/  FSETP.NAN.AND P4, PT, R52.reuse, R52, PT ;  /* 0x000000343400720b */ /* 0x040fe40003f88000 */
[----:B------:R-:W-:-:S02]  /*2a70*/  FSEL R13, R52, R25, !P5 ;  /* 0x00000019340d7208 */ /* 0x000fc40006800000 */
[----:B------:R-:W-:Y:S02]  /*2a80*/  FSETP.GT.AND P6, PT, R55, R24, PT ;  /* 0x000000183700720b */ /* 0x000fe40003fc4000 */
[----:B------:R-:W-:Y:S02]  /*2a90*/  @!P0 FSEL R53, R53, R12, P3 ;  /* 0x0000000c35358208 */ /* 0x000fe40001800000 */
[----:B------:R-:W-:Y:S02]  /*2aa0*/  FSEL R54, R38, -INF , !P0 ;  /* 0xff80000026367808 */ /* 0x000fe40004000000 */
[----:B------:R-:W-:Y:S02]  /*2ab0*/  FSETP.GEU.AND P3, PT, R44, -INF , PT ;  /* 0xff8000002c00780b */ /* 0x000fe40003f6e000 */
[----:B------:R-:W-:Y:S02]  /*2ac0*/  @!P0 FSEL R52, R52, R13, P4 ;  /* 0x0000000d34348208 */ /* 0x000fe40002000000 */
[----:B------:R-:W-:-:S02]  /*2ad0*/  FSETP.NAN.AND P5, PT, R55, R55, PT ;  /* 0x000000373700720b */ /* 0x000fc40003fa8000 */
[C---:B------:R-:W-:Y:S02]  /*2ae0*/  FSEL R24, R55.reuse, R24, P6 ;  /* 0x0000001837187208 */ /* 0x040fe40003000000 */
[-C--:B------:R-:W-:Y:S02]  /*2af0*/  FSETP.GT.AND P4, PT, R54, R43.reuse, PT ;  /* 0x0000002b3600720b */ /* 0x080fe40003f84000 */
[----:B------:R-:W-:Y:S02]  /*2b00*/  FSEL R44, R44, -INF , P3 ;  /* 0xff8000002c2c7808 */ /* 0x000fe40001800000 */
[----:B------:R-:W-:Y:S02]  /*2b10*/  @!P0 FSEL R55, R55, R24, P5 ;  /* 0x0000001837378208 */ /* 0x000fe40002800000 */
[----:B------:R-:W-:Y:S02]  /*2b20*/  FSETP.GT.AND P3, PT, R48, +INF , PT ;  /* 0x7f8000003000780b */ /* 0x000fe40003f64000 */
[----:B------:R-:W-:-:S02]  /*2b30*/  FSEL R43, R54, R43, P4 ;  /* 0x0000002b362b7208 */ /* 0x000fc40002000000 */
[----:B------:R-:W-:Y:S02]  /*2b40*/  FSETP.GEU.AND P5, PT, R48, -INF , PT ;  /* 0xff8000003000780b */ /* 0x000fe40003fae000 */
[----:B------:R-:W-:Y:S02]  /*2b50*/  FSEL R44, R44, -INF , !P0 ;  /* 0xff8000002c2c7808 */ /* 0x000fe40004000000 */
[----:B------:R-:W-:Y:S02]  /*2b60*/  FSETP.GT.AND P4, PT, R47, +INF , PT ;  /* 0x7f8000002f00780b */ /* 0x000fe40003f84000 */
[C---:B------:R-:W-:Y:S02]  /*2b70*/  FSEL R57, R48.reuse, +INF , !P3 ;  /* 0x7f80000030397808 */ /* 0x040fe40005800000 */
[----:B------:R-:W-:Y:S02]  /*2b80*/  FSEL R48, R48, -INF , P5 ;  /* 0xff80000030307808 */ /* 0x000fe40002800000 */
[----:B------:R-:W-:-:S02]  /*2b90*/  FSETP.GT.AND P5, PT, R44, R26, PT ;  /* 0x0000001a2c00720b */ /* 0x000fc40003fa4000 */
[----:B------:R-:W-:Y:S02]  /*2ba0*/  FSEL R56, R47, +INF , !P4 ;  /* 0x7f8000002f387808 */ /* 0x000fe40006000000 */
[----:B------:R-:W-:Y:S02]  /*2bb0*/  FSEL R57, R57, +INF , !P0 ;  /* 0x7f80000039397808 */ /* 0x000fe40004000000 */
[C---:B------:R-:W-:Y:S02]  /*2bc0*/  FSETP.NAN.AND P3, PT, R44.reuse, R44, PT ;  /* 0x0000002c2c00720b */ /* 0x040fe40003f68000 */
[----:B------:R-:W-:Y:S02]  /*2bd0*/  FSEL R13, R44, R26, P5 ;  /* 0x0000001a2c0d7208 */ /* 0x000fe40002800000 */
[----:B------:R-:W-:Y:S02]  /*2be0*/  FSEL R56, R56, +INF , !P0 ;  /* 0x7f80000038387808 */ /* 0x000fe40004000000 */
[----:B------:R-:W-:-:S02]  /*2bf0*/  FSEL R48, R48, -INF , !P0 ;  /* 0xff80000030307808 */ /* 0x000fc40004000000 */
[C---:B------:R-:W-:Y:S02]  /*2c00*/  FSETP.GEU.AND P4, PT, R57.reuse, R35, PT ;  /* 0x000000233900720b */ /* 0x040fe40003f8e000 */
[----:B------:R-:W-:Y:S02]  /*2c10*/  @!P0 FSEL R44, R44, R13, P3 ;  /* 0x0000000d2c2c8208 */ /* 0x000fe40001800000 */
[----:B------:R-:W-:Y:S02]  /*2c20*/  FSETP.GEU.AND P5, PT, R56, R34, PT ;  /* 0x000000223800720b */ /* 0x000fe40003fae000 */
[-C--:B------:R-:W-:Y:S02]  /*2c30*/  FSETP.GT.AND P3, PT, R48, R35.reuse, PT ;  /* 0x000000233000720b */ /* 0x080fe40003f64000 */
[C---:B------:R-:W-:Y:S02]  /*2c40*/  FSEL R12, R57.reuse, R35, !P4 ;  /* 0x00000023390c7208 */ /* 0x040fe40006000000 */
[----:B------:R-:W-:-:S02]  /*2c50*/  FSETP.NAN.AND P4, PT, R57, R57, PT ;  /* 0x000000393900720b */ /* 0x000fc40003f88000 */
[C---:B------:R-:W-:Y:S02]  /*2c60*/  FSEL R13, R56.reuse, R34, !P5 ;  /* 0x00000022380d7208 */ /* 0x040fe40006800000 */
[----:B------:R-:W-:Y:S02]  /*2c70*/  FSETP.NAN.AND P5, PT, R56, R56, PT ;  /* 0x000000383800720b */ /* 0x000fe40003fa8000 */
[C---:B------:R-:W-:Y:S02]  /*2c80*/  FSEL R35, R48.reuse, R35, P3 ;  /* 0x0000002330237208 */ /* 0x040fe40001800000 */
[----:B------:R-:W-:Y:S02]  /*2c90*/  FSETP.NAN.AND P3, PT, R48, R48, PT ;  /* 0x000000303000720b */ /* 0x000fe40003f68000 */
[----:B------:R-:W-:Y:S02]  /*2ca0*/  @!P0 FSEL R57, R57, R12, P4 ;  /* 0x0000000c39398208 */ /* 0x000fe40002000000 */
[----:B------:R-:W-:-:S02]  /*2cb0*/  FSETP.GEU.AND P4, PT, R47, -INF , PT ;  /* 0xff8000002f00780b */ /* 0x000fc40003f8e000 */
[----:B------:R-:W-:Y:S02]  /*2cc0*/  @!P0 FSEL R56, R56, R13, P5 ;  /* 0x0000000d38388208 */ /* 0x000fe40002800000 */
[----:B------:R-:W-:Y:S02]  /*2cd0*/  @!P0 FSEL R48, R48, R35, P3 ;  /* 0x0000002330308208 */ /* 0x000fe40001800000 */
[----:B------:R-:W-:Y:S02]  /*2ce0*/  FSETP.GEU.AND P5, PT, R39, -INF , PT ;  /* 0xff8000002700780b */ /* 0x000fe40003fae000 */
[C---:B------:R-:W-:Y:S02]  /*2cf0*/  FSETP.GT.AND P3, PT, R46.reuse, +INF , PT ;  /* 0x7f8000002e00780b */ /* 0x040fe40003f64000 */
[----:B------:R-:W-:Y:S02]  /*2d00*/  FSEL R47, R47, -INF , P4 ;  /* 0xff8000002f2f7808 */ /* 0x000fe40002000000 */
[----:B------:R-:W-:-:S02]  /*2d10*/  FSETP.GEU.AND P4, PT, R46, -INF , PT ;  /* 0xff8000002e00780b */ /* 0x000fc40003f8e000 */
[----:B------:R-:W-:Y:S02]  /*2d20*/  FSEL R39, R39, -INF , P5 ;  /* 0xff80000027277808 */ /* 0x000fe40002800000 */
[C---:B------:R-:W-:Y:S02]  /*2d30*/  FSEL R59, R46.reuse, +INF , !P3 ;  /* 0x7f8000002e3b7808 */ /* 0x040fe40005800000 */
[----:B------:R-:W-:Y:S02]  /*2d40*/  FSEL R58, R46, -INF , P4 ;  /* 0xff8000002e3a7808 */ /* 0x000fe40002000000 */
[----:B------:R-:W-:Y:S02]  /*2d50*/  FSEL R46, R39, -INF , !P0 ;  /* 0xff800000272e7808 */ /* 0x000fe40004000000 */
[----:B------:R-:W-:Y:S02]  /*2d60*/  FSEL R59, R59, +INF , !P0 ;  /* 0x7f8000003b3b7808 */ /* 0x000fe40004000000 */
[----:B------:R-:W-:-:S02]  /*2d70*/  FSETP.GT.AND P5, PT, R46, R25, PT ;  /* 0x000000192e00720b */ /* 0x000fc40003fa4000 */
[C---:B------:R-:W-:Y:S02]  /*2d80*/  FSETP.GEU.AND P4, PT, R59.reuse, R27, PT ;  /* 0x0000001b3b00720b */ /* 0x040fe40003f8e000 */
[----:B------:R-:W-:Y:S02]  /*2d90*/  FSEL R25, R46, R25, P5 ;  /* 0x000000192e197208 */ /* 0x000fe40002800000 */
[C---:B------:R-:W-:Y:S02]  /*2da0*/  FSEL R12, R59.reuse, R27, !P4 ;  /* 0x0000001b3b0c7208 */ /* 0x040fe40006000000 */
[----:B------:R-:W-:Y:S02]  /*2db0*/  FSETP.NAN.AND P5, PT, R59, R59, PT ;  /* 0x0000003b3b00720b */ /* 0x000fe40003fa8000 */
[----:B------:R-:W-:Y:S02]  /*2dc0*/  FSEL R47, R47, -INF , !P0 ;  /* 0xff8000002f2f7808 */ /* 0x000fe40004000000 */
[----:B------:R-:W-:-:S02]  /*2dd0*/  @!P0 FSEL R59, R59, R12, P5 ;  /* 0x0000000c3b3b8208 */ /* 0x000fc40002800000 */
[CC--:B------:R-:W-:Y:S02]  /*2de0*/  FSETP.GT.AND P3, PT, R47.reuse, R34.reuse, PT ;  /* 0x000000222f00720b */ /* 0x0c0fe40003f64000 */
[C---:B------:R-:W-:Y:S02]  /*2df0*/  FSETP.NAN.AND P4, PT, R47.reuse, R47, PT ;  /* 0x0000002f2f00720b */ /* 0x040fe40003f88000 */
[C---:B------:R-:W-:Y:S02]  /*2e00*/  FSEL R34, R47.reuse, R34, P3 ;  /* 0x000000222f227208 */ /* 0x040fe40001800000 */
[----:B------:R-:W-:Y:S02]  /*2e10*/  LOP3.LUT R40, R4, 0xff, RZ, 0xc0, !PT ;  /* 0x000000ff04287812 */ /* 0x000fe400078ec0ff */
[----:B------:R-:W-:Y:S02]  /*2e20*/  FSETP.NAN.AND P3, PT, R46, R46, PT ;  /* 0x0000002e2e00720b */ /* 0x000fe40003f68000 */
[----:B------:R-:W-:Y:S01]  /*2e30*/  @!P0 FSEL R47, R47, R34, P4 ;  /* 0x000000222f2f8208 */ /* 0x000fe20002000000 */
[----:B------:R-:W-:Y:S01]  /*2e40*/  IMAD.WIDE.U32 R40, R40, R41, c[0x0][0x168] ;  /* 0x00005a0028287625 */ /* 0x000fe200078e0029 */
[----:B------:R-:W-:Y:S01]  /*2e50*/  @!P0 FSEL R46, R46, R25, P3 ;  /* 0x000000192e2e8208 */ /* 0x000fe20001800000 */
[----:B------:R0:W3:Y:S01]  /*2e60*/  LDG.E.EL.64 R34, [R50.64+0x2800] ;  /* 0x0028000432227981 */ /* 0x0000e2000c2e1b00 */
[----:B------:R-:W-:-:S02]  /*2e70*/  FSETP.GT.AND P3, PT, R45, +INF , PT ;  /* 0x7f8000002d00780b */ /* 0x000fc40003f64000 */
[----:B------:R-:W-:Y:S02]  /*2e80*/  FSETP.NAN.AND P6, PT, R54, R54, PT ;  /* 0x000000363600720b */ /* 0x000fe40003fc8000 */
[----:B------:R-:W-:Y:S02]  /*2e90*/  FSEL R58, R58, -INF , !P0 ;  /* 0xff8000003a3a7808 */ /* 0x000fe40004000000 */
[----:B------:R-:W-:Y:S02]  /*2ea0*/  @!P0 FSEL R54, R54, R43, P6 ;  /* 0x0000002b36368208 */ /* 0x000fe40003000000 */
[CC--:B------:R-:W-:Y:S01]  /*2eb0*/  FSETP.GT.AND P6, PT, R58.reuse, R27.reuse, PT ;  /* 0x0000001b3a00720b */ /* 0x0c0fe20003fc4000 */
[----:B0-----:R-:W4:Y:S03]  /*2ec0*/  LDG.E.EL.64 R50, [R50.64+0x1000] ;  /* 0x0010000432327981 */ /* 0x001f26000c2e1b00 */
[----:B------:R-:W-:-:S02]  /*2ed0*/  FSEL R27, R58, R27, P6 ;  /* 0x0000001b3a1b7208 */ /* 0x000fc40003000000 */
[----:B------:R-:W-:-:S04]  /*2ee0*/  FSETP.NAN.AND P6, PT, R58, R58, PT ;  /* 0x0000003a3a00720b */ /* 0x000fc80003fc8000 */
[----:B------:R-:W-:Y:S02]  /*2ef0*/  @!P0 FSEL R58, R58, R27, P6 ;  /* 0x0000001b3a3a8208 */ /* 0x000fe40003000000 */
[C---:B--2---:R-:W-:Y:S01]  /*2f00*/  PRMT R12, R16.reuse, 0x7632, R12 ;  /* 0x00007632100c7816 */ /* 0x044fe2000000000c */
[----:B------:R-:W-:Y:S01]  /*2f10*/  IMAD.U32 R16, R16, 0x10000, RZ ;  /* 0x0001000010107824 */ /* 0x000fe200078e00ff */
[C---:B------:R-:W-:Y:S01]  /*2f20*/  PRMT R13, R17.reuse, 0x7632, R13 ;  /* 0x00007632110d7816 */ /* 0x040fe2000000000d */
[----:B------:R-:W-:Y:S01]  /*2f30*/  IMAD.U32 R20, R17, 0x10000, RZ ;  /* 0x0001000011147824 */ /* 0x000fe200078e00ff */
[C---:B------:R-:W-:Y:S01]  /*2f40*/  PRMT R14, R18.reuse, 0x7632, R14 ;  /* 0x00007632120e7816 */ /* 0x040fe2000000000e */
[----:B------:R-:W-:Y:S01]  /*2f50*/  IMAD.U32 R22, R19, 0x10000, RZ ;  /* 0x0001000013167824 */ /* 0x000fe200078e00ff */
[----:B------:R-:W-:Y:S01]  /*2f60*/  FADD R24, -R3, R16 ;  /* 0x0000001003187221 */ /* 0x000fe20000000100 */
[----:B------:R-:W-:Y:S01]  /*2f70*/  IMAD.U32 R18, R18, 0x10000, RZ ;  /* 0x0001000012127824 */ /* 0x000fe200078e00ff */
[----:B------:R-:W-:Y:S01]  /*2f80*/  PRMT R15, R19, 0x7632, R15 ;  /* 0x00007632130f7816 */ /* 0x000fe2000000000f */
[----:B------:R-:W-:Y:S01]  /*2f90*/  IMAD.U32 R12, R12, 0x10000, RZ ;  /* 0x000100000c0c7824 */ /* 0x000fe200078e00ff */
[----:B------:R-:W-:Y:S01]  /*2fa0*/  FADD R26, -R3, R20 ;  /* 0x00000014031a7221 */ /* 0x000fe20000000100 */
[----:B------:R-:W-:Y:S01]  /*2fb0*/  IMAD.U32 R16, R13, 0x10000, RZ ;  /* 0x000100000d107824 */ /* 0x000fe200078e00ff */
[C---:B------:R-:W-:Y:S01]  /*2fc0*/  FADD R42, -R3.reuse, R22 ;  /* 0x00000016032a7221 */ /* 0x040fe20000000100 */
[C---:B------:R-:W-:Y:S01]  /*2fd0*/  FADD R36, -R3.reuse, R18 ;  /* 0x0000001203247221 */ /* 0x040fe20000000100 */
[C---:B------:R-:W-:Y:S01]  /*2fe0*/  FADD R20, -R3.reuse, R12 ;  /* 0x0000000c03147221 */ /* 0x040fe20000000100 */
[----:B------:R-:W-:Y:S01]  /*2ff0*/  FADD R22, -R3, R16 ;  /* 0x0000001003167221 */ /* 0x000fe20000000100 */
[----:B------:R-:W-:-:S02]  /*3000*/  IMAD.U32 R14, R14, 0x10000, RZ ;  /* 0x000100000e0e7824 */ /* 0x000fc400078e00ff */
[----:B------:R-:W-:Y:S01]  /*3010*/  IMAD.U32 R18, R15, 0x10000, RZ ;  /* 0x000100000f127824 */ /* 0x000fe200078e00ff */
[----:B------:R-:W-:Y:S01]  /*3020*/  FMUL R13, R9, R20 ;  /* 0x00000014090d7220 */ /* 0x000fe20000400000 */
[----:B------:R-:W-:Y:S01]  /*3030*/  FADD R38, -R3, R14 ;  /* 0x0000000e03267221 */ /* 0x000fe20000000100 */
[----:B------:R-:W-:Y:S01]  /*3040*/  FMUL R15, R9, R22 ;  /* 0x00000016090f7220 */ /* 0x000fe20000400000 */
[----:B------:R-:W-:Y:S01]  /*3050*/  FADD R60, -R3, R18 ;  /* 0x00000012033c7221 */ /* 0x000fe20000000100 */
[----:B------:R-:W-:Y:S01]  /*3060*/  FSEL R3, R45, +INF , !P3 ;  /* 0x7f8000002d037808 */ /* 0x000fe20005800000 */
[----:B------:R-:W2:Y:S03]  /*3070*/  LDG.E.EL.128 R20, [R40.64+0x5000] ;  /* 0x0050000428147981 */ /* 0x000ea6000c2e1d00 */
[----:B------:R-:W-:Y:S01]  /*3080*/  FSEL R3, R3, +INF , !P0 ;  /* 0x7f80000003037808 */ /* 0x000fe20004000000 */
[----:B------:R-:W-:-:S03]  /*3090*/  FMUL R12, R9, R24 ;  /* 0x00000018090c7220 */ /* 0x000fc60000400000 */
[CC--:B------:R-:W-:Y:S02]  /*30a0*/  FSETP.GEU.AND P4, PT, R3.reuse, R32.reuse, PT ;  /* 0x000000200300720b */ /* 0x0c0fe40003f8e000 */
[C---:B------:R-:W-:Y:S02]  /*30b0*/  FSETP.NAN.AND P3, PT, R3.reuse, R3, PT ;  /* 0x000000030300720b */ /* 0x040fe40003f68000 */
[----:B------:R-:W-:Y:S01]  /*30c0*/  FSEL R24, R3, R32, !P4 ;  /* 0x0000002003187208 */ /* 0x000fe20006000000 */
[----:B------:R-:W-:-:S03]  /*30d0*/  FMUL R14, R9, R26 ;  /* 0x0000001a090e7220 */ /* 0x000fc60000400000 */
[----:B------:R-:W-:Y:S02]  /*30e0*/  @!P0 FSEL R3, R3, R24, P3 ;  /* 0x0000001803038208 */ /* 0x000fe40001800000 */
[----:B------:R0:W5:Y:S04]  /*30f0*/  LDG.E.EL.128 R24, [R40.64+0x2000] ;  /* 0x0020000428187981 */ /* 0x000168000c2e1d00 */
[----:B------:R-:W-:Y:S01]  /*3100*/  BAR.SYNC.DEFER_BLOCKING 0x0 ;  /* 0x0000000000007b1d */ /* 0x000fe20000010000 */
[C---:B------:R-:W-:Y:S01]  /*3110*/  FMUL R16, R9.reuse, R36 ;  /* 0x0000002409107220 */ /* 0x040fe20000400000 */
[C---:B------:R-:W-:Y:S01]  /*3120*/  FMUL R18, R9.reuse, R42 ;  /* 0x0000002a09127220 */ /* 0x040fe20000400000 */
[C---:B------:R-:W-:Y:S01]  /*3130*/  FMUL R17, R9.reuse, R38 ;  /* 0x0000002609117220 */ /* 0x040fe20000400000 */
[----:B------:R-:W-:-:S02]  /*3140*/  FMUL R19, R9, R60 ;  /* 0x0000003c09137220 */ /* 0x000fc40000400000 */
[----:B------:R-:W-:Y:S04]  /*3150*/  STS.128 [R10], R12 ;  /* 0x0000000c0a007388 */ /* 0x000fe80000000c00 */
[----:B------:R4:W-:Y:S04]  /*3160*/  STS.128 [R11+0x10], R16 ;  /* 0x000010100b007388 */ /* 0x0009e80000000c00 */
[----:B------:R-:W-:Y:S06]  /*3170*/  BAR.SYNC.DEFER_BLOCKING 0x0 ;  /* 0x0000000000007b1d */ /* 0x000fec0000010000 */
[----:B------:R-:W1:Y:S01]  /*3180*/  LDS.128 R36, [R30.X4] ;  /* 0x000000001e247984 */ /* 0x000e620000004c00 */
[----:B------:R-:W-:-:S02]  /*3190*/  FSETP.NAN.AND P4, PT, R52, R52, PT ;  /* 0x000000343400720b */ /* 0x000fc40003f88000 */
[----:B------:R-:W-:Y:S01]  /*31a0*/  FSETP.NAN.AND P3, PT, R53, R53, PT ;  /* 0x000000353500720b */ /* 0x000fe20003f68000 */
[C---:B---3--:R-:W-:Y:S01]  /*31b0*/  IMAD.U32 R43, R34.reuse, 0x10000, RZ ;  /* 0x00010000222b7824 */ /* 0x048fe200078e00ff */
[----:B------:R-:W-:-:S05]  /*31c0*/  PRMT R9, R34, 0x7632, R9 ;  /* 0x0000763222097816 */ /* 0x000fca0000000009 */
[----:B------:R-:W-:Y:S02]  /*31d0*/  IMAD.U32 R34, R9, 0x10000, RZ ;  /* 0x0001000009227824 */ /* 0x000fe400078e00ff */
[C---:B------:R-:W-:Y:S01]  /*31e0*/  IMAD.U32 R9, R35.reuse, 0x10000, RZ ;  /* 0x0001000023097824 */ /* 0x040fe200078e00ff */
[----:B------:R-:W-:Y:S01]  /*31f0*/  PRMT R35, R35, 0x7632, R35 ;  /* 0x0000763223237816 */ /* 0x000fe20000000023 */
[----:B----4-:R-:W-:-:S04]  /*3200*/  IMAD.U32 R11, R50, 0x10000, RZ ;  /* 0x00010000320b7824 */ /* 0x010fc800078e00ff */
[----:B------:R-:W-:Y:S02]  /*3210*/  IMAD.U32 R10, R35, 0x10000, RZ ;  /* 0x00010000230a7824 */ /* 0x000fe400078e00ff */
[C---:B------:R-:W-:Y:S01]  /*3220*/  IMAD.U32 R15, R51.reuse, 0x10000, RZ ;  /* 0x00010000330f7824 */ /* 0x040fe200078e00ff */
[----:B------:R-:W-:-:S05]  /*3230*/  PRMT R51, R51, 0x7632, R51 ;  /* 0x0000763233337816 */ /* 0x000fca0000000033 */
[----:B------:R-:W-:Y:S01]  /*3240*/  IMAD.U32 R16, R51, 0x10000, RZ ;  /* 0x0001000033107824 */ /* 0x000fe200078e00ff */
[----:B--2---:R-:W-:Y:S02]  /*3250*/  FADD R20, R20, R43 ;  /* 0x0000002b14147221 */ /* 0x004fe40000000000 */
[----:B0-----:R-:W0:Y:S01]  /*3260*/  LDS.128 R40, [R30.X4+0x1010] ;  /* 0x001010001e287984 */ /* 0x001e220000004c00 */
[--C-:B------:R-:W-:Y:S01]  /*3270*/  FADD R22, R22, R9.reuse ;  /* 0x0000000916167221 */ /* 0x100fe20000000000 */
[----:B------:R-:W-:Y:S01]  /*3280*/  PRMT R9, R50, 0x7632, R9 ;  /* 0x0000763232097816 */ /* 0x000fe20000000009 */
[----:B------:R-:W-:-:S04]  /*3290*/  FADD R21, R21, R34 ;  /* 0x0000002215157221 */ /* 0x000fc80000000000 */
[----:B------:R-:W-:Y:S01]  /*32a0*/  IMAD.U32 R12, R9, 0x10000, RZ ;  /* 0x00010000090c7824 */ /* 0x000fe200078e00ff */
[----:B------:R-:W-:Y:S01]  /*32b0*/  FADD R14, R20, 1 ;  /* 0x3f800000140e7421 */ /* 0x000fe20000000000 */
[----:B------:R-:W-:Y:S01]  /*32c0*/  FADD R13, R21, 1 ;  /* 0x3f800000150d7421 */ /* 0x000fe20000000000 */
[----:B------:R-:W-:Y:S01]  /*32d0*/  FADD R23, R23, R10 ;  /* 0x0000000a17177221 */ /* 0x000fe20000000000 */
[----:B-----5:R-:W-:Y:S01]  /*32e0*/  FADD R11, R24, R11 ;  /* 0x0000000b180b7221 */ /* 0x020fe20000000000 */
[----:B------:R-:W-:-:S03]  /*32f0*/  FADD R12, R25, R12 ;  /* 0x0000000c190c7221 */ /* 0x000fc60000000000 */
[----:B-1----:R-:W-:Y:S01]  /*3300*/  FFMA R9, R36, R14, R11 ;  /* 0x0000000e24097223 */ /* 0x002fe2000000000b */
[----:B------:R-:W-:Y:S01]  /*3310*/  FFMA R10, R37, R13, R12 ;  /* 0x0000000d250a7223 */ /* 0x000fe2000000000c */
[----:B------:R-:W-:Y:S01]  /*3320*/  FADD R15, R26, R15 ;  /* 0x0000000f1a0f7221 */ /* 0x000fe20000000000 */
[----:B------:R-:W-:Y:S02]  /*3330*/  FADD R18, R22, 1 ;  /* 0x3f80000016127421 */ /* 0x000fe40000000000 */
[CC--:B------:R-:W-:Y:S02]  /*3340*/  FSETP.GEU.AND P6, PT, R52.reuse, R9.reuse, PT ;  /* 0x000000093400720b */ /* 0x0c0fe40003fce000 */
[CC--:B------:R-:W-:Y:S02]  /*3350*/  FSETP.GEU.AND P5, PT, R53.reuse, R10.reuse, PT ;  /* 0x0000000a3500720b */ /* 0x0c0fe40003fae000 */
[----:B------:R-:W-:Y:S02]  /*3360*/  FSEL R17, R52, R9, !P6 ;  /* 0x0000000934117208 */ /* 0x000fe40007000000 */
[----:B------:R-:W-:Y:S01]  /*3370*/  FSEL R20, R53, R10, !P5 ;  /* 0x0000000a35147208 */ /* 0x000fe20006800000 */
[----:B------:R-:W-:Y:S01]  /*3380*/  FFMA R38, R38, R18, R15 ;  /* 0x0000001226267223 */ /* 0x000fe2000000000f */
[----:B------:R-:W-:-:S02]  /*3390*/  FSEL R17, R52, R17, P4 ;  /* 0x0000001134117208 */ /* 0x000fc40002000000 */
[----:B------:R-:W-:Y:S02]  /*33a0*/  FSEL R20, R53, R20, P3 ;  /* 0x0000001435147208 */ /* 0x000fe40001800000 */
[----:B------:R-:W-:Y:S02]  /*33b0*/  FSETP.GEU.AND P3, PT, R33, R38, PT ;  /* 0x000000262100720b */ /* 0x000fe40003f6e000 */
[----:B------:R-:W-:Y:S02]  /*33c0*/  FSEL R52, R17, R52, !P0 ;  /* 0x0000003411347208 */ /* 0x000fe40004000000 */
[----:B------:R-:W-:Y:S01]  /*33d0*/  FSEL R53, R20, R53, !P0 ;  /* 0x0000003514357208 */ /* 0x000fe20004000000 */
[----:B0-----:R-:W-:Y:S01]  /*33e0*/  FFMA R40, R14, R40, R11 ;  /* 0x000000280e287223 */ /* 0x001fe2000000000b */
[----:B------:R-:W-:Y:S01]  /*33f0*/  FSEL R14, R33, R38, !P3 ;  /* 0x00000026210e7208 */ /* 0x000fe20005800000 */
[----:B------:R-:W-:Y:S01]  /*3400*/  FFMA R41, R13, R41, R12 ;  /* 0x000000290d297223 */ /* 0x000fe2000000000c */
[----:B------:R-:W-:-:S02]  /*3410*/  FSETP.NAN.AND P4, PT, R33, R33, PT ;  /* 0x000000212100720b */ /* 0x000fc40003f88000 */
[----:B------:R-:W-:Y:S02]  /*3420*/  FSETP.GEU.AND P3, PT, R52, R53, PT ;  /* 0x000000353400720b */ /* 0x000fe40003f6e000 */
[----:B------:R-:W-:Y:S02]  /*3430*/  FSEL R14, R33, R14, P4 ;  /* 0x0000000e210e7208 */ /* 0x000fe40002000000 */
[----:B------:R-:W-:Y:S01]  /*3440*/  FSETP.GEU.AND P4, PT, R59, R41, PT ;  /* 0x000000293b00720b */ /* 0x000fe20003f8e000 */
[----:B------:R-:W-:Y:S01]  /*3450*/  BAR.SYNC.DEFER_BLOCKING 0x0 ;  /* 0x0000000000007b1d */ /* 0x000fe20000010000 */
[----:B------:R-:W-:Y:S01]  /*3460*/  FSETP.GEU.AND P6, PT, R3, R40, PT ;  /* 0x000000280300720b */ /* 0x000fe20003fce000 */
[----:B------:R-:W-:Y:S01]  /*3470*/  FADD R16, R27, R16 ;  /* 0x000000101b107221 */ /* 0x000fe20000000000 */
[----:B------:R-:W-:Y:S01]  /*3480*/  FADD R23, R23, 1 ;  /* 0x3f80000017177421 */ /* 0x000fe20000000000 */
[----:B------:R-:W-:Y:S02]  /*3490*/  FSEL R33, R14, R33, !P0 ;  /* 0x000000210e217208 */ /* 0x000fe40004000000 */
[----:B------:R-:W-:-:S02]  /*34a0*/  FSEL R14, R59, R41, !P4 ;  /* 0x000000293b0e7208 */ /* 0x000fc40006000000 */
[C---:B------:R-:W-:Y:S02]  /*34b0*/  FSETP.NAN.AND P5, PT, R52.reuse, R52, PT ;  /* 0x000000343400720b */ /* 0x040fe40003fa8000 */
[----:B------:R-:W-:Y:S02]  /*34c0*/  FSEL R12, R3, R40, !P6 ;  /* 0x00000028030c7208 */ /* 0x000fe40007000000 */
[----:B------:R-:W-:Y:S02]  /*34d0*/  FSETP.NAN.AND P4, PT, R59, R59, PT ;  /* 0x0000003b3b00720b */ /* 0x000fe40003f88000 */
[----:B------:R-:W-:Y:S01]  /*34e0*/  FSETP.NAN.AND P6, PT, R3, R3, PT ;  /* 0x000000030300720b */ /* 0x000fe20003fc8000 */
[----:B------:R-:W-:Y:S01]  /*34f0*/  FFMA R39, R39, R23, R16 ;  /* 0x0000001727277223 */ /* 0x000fe20000000010 */
[----:B------:R-:W-:Y:S02]  /*3500*/  @P3 FSEL R52, R52, R53, P5 ;  /* 0x0000003534343208 */ /* 0x000fe40002800000 */
[----:B------:R-:W-:-:S02]  /*3510*/  FSEL R14, R59, R14, P4 ;  /* 0x0000000e3b0e7208 */ /* 0x000fc40002000000 */
[----:B------:R-:W-:Y:S01]  /*3520*/  FSEL R12, R3, R12, P6 ;  /* 0x0000000c030c7208 */ /* 0x000fe20003000000 */
[----:B------:R-:W-:Y:S01]  /*3530*/  FFMA R42, R18, R42, R15 ;  /* 0x0000002a122a7223 */ /* 0x000fe2000000000f */
[----:B------:R-:W-:Y:S02]  /*3540*/  FSETP.GEU.AND P3, PT, R8, R39, PT ;  /* 0x000000270800720b */ /* 0x000fe40003f6e000 */
[----:B------:R-:W-:Y:S02]  /*3550*/  FSETP.GEU.AND P4, PT, R52, R33, PT ;  /* 0x000000213400720b */ /* 0x000fe40003f8e000 */
[----:B------:R-:W-:Y:S02]  /*3560*/  FSEL R14, R14, R59, !P0 ;  /* 0x0000003b0e0e7208 */ /* 0x000fe40004000000 */
[----:B------:R-:W-:Y:S02]  /*3570*/  FSEL R3, R12, R3, !P0 ;  /* 0x000000030c037208 */ /* 0x000fe40004000000 */
[----:B------:R-:W-:-:S02]  /*3580*/  FSETP.NAN.AND P6, PT, R8, R8, PT ;  /* 0x000000080800720b */ /* 0x000fc40003fc8000 */
[----:B------:R-:W-:Y:S02]  /*3590*/  FSEL R11, R8, R39, !P3 ;  /* 0x00000027080b7208 */ /* 0x000fe40005800000 */
[----:B------:R-:W-:Y:S02]  /*35a0*/  FSETP.GEU.AND P5, PT, R56, R42, PT ;  /* 0x0000002a3800720b */ /* 0x000fe40003fae000 */
[----:B------:R-:W-:Y:S02]  /*35b0*/  FSETP.GEU.AND P3, PT, R3, R14, PT ;  /* 0x0000000e0300720b */ /* 0x000fe40003f6e000 */
[----:B------:R-:W-:Y:S02]  /*35c0*/  FSEL R11, R8, R11, P6 ;  /* 0x0000000b080b7208 */ /* 0x000fe40003000000 */
[----:B------:R-:W-:Y:S02]  /*35d0*/  FSEL R13, R56, R42, !P5 ;  /* 0x0000002a380d7208 */ /* 0x000fe40006800000 */
[----:B------:R-:W-:-:S02]  /*35e0*/  FSETP.NAN.AND P6, PT, R52, R52, PT ;  /* 0x000000343400720b */ /* 0x000fc40003fc8000 */
[----:B------:R-:W-:Y:S02]  /*35f0*/  FSETP.NAN.AND P5, PT, R56, R56, PT ;  /* 0x000000383800720b */ /* 0x000fe40003fa8000 */
[----:B------:R-:W-:Y:S02]  /*3600*/  FSEL R11, R11, R8, !P0 ;  /* 0x000000080b0b7208 */ /* 0x000fe40004000000 */
[----:B------:R-:W-:Y:S02]  /*3610*/  @P4 FSEL R52, R52, R33, P6 ;  /* 0x0000002134344208 */ /* 0x000fe40003000000 */
[----:B------:R-:W-:Y:S02]  /*3620*/  FSEL R13, R56, R13, P5 ;  /* 0x0000000d380d7208 */ /* 0x000fe40002800000 */
[----:B------:R-:W-:Y:S01]  /*3630*/  FSETP.NAN.AND P5, PT, R3, R3, PT ;  /* 0x000000030300720b */ /* 0x000fe20003fa8000 */
[----:B------:R-:W-:Y:S01]  /*3640*/  FFMA R43, R23, R43, R16 ;  /* 0x0000002b172b7223 */ /* 0x000fe20000000010 */
[----:B------:R-:W-:-:S02]  /*3650*/  FSETP.GEU.AND P4, PT, R52, R11, PT ;  /* 0x0000000b3400720b */ /* 0x000fc40003f8e000 */
[----:B------:R-:W-:Y:S02]  /*3660*/  FSEL R56, R13, R56, !P0 ;  /* 0x000000380d387208 */ /* 0x000fe40004000000 */
[----:B------:R-:W-:Y:S02]  /*3670*/  @P3 FSEL R3, R3, R14, P5 ;  /* 0x0000000e03033208 */ /* 0x000fe40002800000 */
[-C--:B------:R-:W-:Y:S02]  /*3680*/  FSETP.GEU.AND P5, PT, R57, R43.reuse, PT ;  /* 0x0000002b3900720b */ /* 0x080fe40003fae000 */
[----:B------:R-:W-:Y:S02]  /*3690*/  FSETP.GEU.AND P3, PT, R3, R56, PT ;  /* 0x000000380300720b */ /* 0x000fe40003f6e000 */
[----:B------:R-:W-:Y:S02]  /*36a0*/  FSEL R8, R57, R43, !P5 ;  /* 0x0000002b39087208 */ /* 0x000fe40006800000 */
[----:B------:R-:W-:-:S02]  /*36b0*/  FSETP.NAN.AND P5, PT, R52, R52, PT ;  /* 0x000000343400720b */ /* 0x000fc40003fa8000 */
[C---:B------:R-:W-:Y:S02]  /*36c0*/  FSETP.NAN.AND P6, PT, R57.reuse, R57, PT ;  /* 0x000000393900720b */ /* 0x040fe40003fc8000 */
[----:B------:R-:W-:Y:S02]  /*36d0*/  @P4 FSEL R52, R52, R11, P5 ;  /* 0x0000000b34344208 */ /* 0x000fe40002800000 */
[----:B------:R-:W-:Y:S02]  /*36e0*/  FSEL R8, R57, R8, P6 ;  /* 0x0000000839087208 */ /* 0x000fe40003000000 */
[C---:B------:R-:W-:Y:S02]  /*36f0*/  FSETP.NAN.AND P4, PT, R3.reuse, R3, PT ;  /* 0x000000030300720b */ /* 0x040fe40003f88000 */
[----:B------:R-:W-:Y:S02]  /*3700*/  FSEL R8, R8, R57, !P0 ;  /* 0x0000003908087208 */ /* 0x000fe40004000000 */
[----:B------:R-:W-:Y:S01]  /*3710*/  @P3 FSEL R3, R3, R56, P4 ;  /* 0x0000003803033208 */ /* 0x000fe20002000000 */
[----:B------:R-:W0:Y:S03]  /*3720*/  SHFL.BFLY PT, R11, R52, 0x10, 0x1f ;  /* 0x0e001f00340b7f89 */ /* 0x000e2600000e0000 */
[----:B------:R-:W-:-:S02]  /*3730*/  FSETP.GEU.AND P5, PT, R3, R8, PT ;  /* 0x000000080300720b */ /* 0x000fc40003fae000 */
[----:B------:R-:W-:Y:S02]  /*3740*/  FSETP.NAN.AND P3, PT, R3, R3, PT ;  /* 0x000000030300720b */ /* 0x000fe40003f68000 */
[----:B------:R-:W-:-:S09]  /*3750*/  FSETP.NAN.AND P4, PT, R52, R52, PT ;  /* 0x000000343400720b */ /* 0x000fd20003f88000 */
[----:B------:R-:W-:-:S05]  /*3760*/  @P5 FSEL R3, R3, R8, P3 ;  /* 0x0000000803035208 */ /* 0x000fca0001800000 */
[----:B------:R-:W1:Y:S01]  /*3770*/  SHFL.BFLY PT, R8, R3, 0x10, 0x1f ;  /* 0x0e001f0003087f89 */ /* 0x000e6200000e0000 */
[----:B0-----:R-:W-:-:S04]  /*3780*/  FSETP.GEU.AND P3, PT, R52, R11, PT ;  /* 0x0000000b3400720b */ /* 0x001fc80003f6e000 */
[----:B------:R-:W-:Y:S02]  /*3790*/  @!P4 FSEL R52, R52, R11, !P3 ;  /* 0x0000000b3434c208 */ /* 0x000fe40005800000 */
[----:B------:R-:W-:-:S03]  /*37a0*/  FSETP.NAN.AND P3, PT, R3, R3, PT ;  /* 0x000000030300720b */ /* 0x000fc60003f68000 */
[----:B------:R-:W0:Y:S01]  /*37b0*/  SHFL.BFLY PT, R11, R52, 0x8, 0x1f ;  /* 0x0d001f00340b7f89 */ /* 0x000e2200000e0000 */
[----:B-1----:R-:W-:-:S09]  /*37c0*/  FSETP.GEU.AND P4, PT, R3, R8, PT ;  /* 0x000000080300720b */ /* 0x002fd20003f8e000 */
[----:B------:R-:W-:-:S05]  /*37d0*/  @!P3 FSEL R3, R3, R8, !P4 ;  /* 0x000000080303b208 */ /* 0x000fca0006000000 */
[----:B------:R-:W1:Y:S01]  /*37e0*/  SHFL.BFLY PT, R8, R3, 0x8, 0x1f ;  /* 0x0d001f0003087f89 */ /* 0x000e6200000e0000 */
[C---:B0-----:R-:W-:Y:S02]  /*37f0*/  FSETP.GEU.AND P4, PT, R52.reuse, R11, PT ;  /* 0x0000000b3400720b */ /* 0x041fe40003f8e000 */
[----:B------:R-:W-:-:S11]  /*3800*/  FSETP.NAN.AND P3, PT, R52, R52, PT ;  /* 0x000000343400720b */ /* 0x000fd60003f68000 */
[----:B------:R-:W-:-:S05]  /*3810*/  @P4 FSEL R52, R52, R11, P3 ;  /* 0x0000000b34344208 */ /* 0x000fca0001800000 */
[----:B------:R-:W0:Y:S01]  /*3820*/  SHFL.BFLY PT, R11, R52, 0x4, 0x1f ;  /* 0x0c801f00340b7f89 */ /* 0x000e2200000e0000 */
[C---:B-1----:R-:W-:Y:S02]  /*3830*/  FSETP.GEU.AND P4, PT, R3.reuse, R8, PT ;  /* 0x000000080300720b */ /* 0x042fe40003f8e000 */
[----:B------:R-:W-:Y:S02]  /*3840*/  FSETP.NAN.AND P3, PT, R3, R3, PT ;  /* 0x000000030300720b */ /* 0x000fe40003f68000 */
[CC--:B------:R-:W-:Y:S02]  /*3850*/  FSETP.GT.AND P5, PT, R46.reuse, R9.reuse, PT ;  /* 0x000000092e00720b */ /* 0x0c0fe40003fa4000 */
[C---:B------:R-:W-:Y:S02]  /*3860*/  FSETP.NAN.AND P6, PT, R46.reuse, R46, PT ;  /* 0x0000002e2e00720b */ /* 0x040fe40003fc8000 */
[----:B------:R-:W-:-:S05]  /*3870*/  FSEL R13, R46, R9, P5 ;  /* 0x000000092e0d7208 */ /* 0x000fca0002800000 */
[----:B------:R-:W-:Y:S02]  /*3880*/  @P4 FSEL R3, R3, R8, P3 ;  /* 0x0000000803034208 */ /* 0x000fe40001800000 */
[C---:B------:R-:W-:Y:S02]  /*3890*/  FSETP.GT.AND P3, PT, R44.reuse, R10, PT ;  /* 0x0000000a2c00720b */ /* 0x040fe40003f64000 */
[C---:B------:R-:W-:Y:S01]  /*38a0*/  FSETP.NAN.AND P4, PT, R44.reuse, R44, PT ;  /* 0x0000002c2c00720b */ /* 0x040fe20003f88000 */
[----:B------:R-:W1:Y:S01]  /*38b0*/  SHFL.BFLY PT, R8, R3, 0x4, 0x1f ;  /* 0x0c801f0003087f89 */ /* 0x000e6200000e0000 */
[----:B------:R-:W-:Y:S02]  /*38c0*/  FSEL R15, R44, R10, P3 ;  /* 0x0000000a2c0f7208 */ /* 0x000fe40001800000 */
[----:B------:R-:W-:Y:S02]  /*38d0*/  FSEL R13, R46, R13, P6 ;  /* 0x0000000d2e0d7208 */ /* 0x000fe40003000000 */
[----:B------:R-:W-:-:S02]  /*38e0*/  FSEL R15, R44, R15, P4 ;  /* 0x0000000f2c0f7208 */ /* 0x000fc40002000000 */
[C---:B0-----:R-:W-:Y:S02]  /*38f0*/  FSETP.GEU.AND P3, PT, R52.reuse, R11, PT ;  /* 0x0000000b3400720b */ /* 0x041fe40003f6e000 */
[----:B------:R-:W-:Y:S02]  /*3900*/  FSEL R15, R15, R44, !P0 ;  /* 0x0000002c0f0f7208 */ /* 0x000fe40004000000 */
[----:B------:R-:W-:Y:S02]  /*3910*/  FSEL R46, R13, R46, !P0 ;  /* 0x0000002e0d2e7208 */ /* 0x000fe40004000000 */
[----:B------:R-:W-:Y:S02]  /*3920*/  FSETP.NAN.AND P4, PT, R52, R52, PT ;  /* 0x000000343400720b */ /* 0x000fe40003f88000 */
[C---:B------:R-:W-:Y:S02]  /*3930*/  FSETP.GT.AND P5, PT, R46.reuse, R15, PT ;  /* 0x0000000f2e00720b */ /* 0x040fe40003fa4000 */
[----:B------:R-:W-:-:S03]  /*3940*/  FSETP.NAN.AND P6, PT, R46, R46, PT ;  /* 0x0000002e2e00720b */ /* 0x000fc60003fc8000 */
[----:B------:R-:W-:Y:S02]  /*3950*/  @P3 FSEL R52, R52, R11, P4 ;  /* 0x0000000b34343208 */ /* 0x000fe40002000000 */
[C---:B------:R-:W-:Y:S02]  /*3960*/  FSETP.GEU.AND P3, PT, R45.reuse, -INF , PT ;  /* 0xff8000002d00780b */ /* 0x040fe40003f6e000 */
[----:B------:R-:W-:Y:S02]  /*3970*/  FSETP.GT.AND P4, PT, R54, R38, PT ;  /* 0x000000263600720b */ /* 0x000fe40003f84000 */
[----:B------:R-:W-:Y:S02]  /*3980*/  FSEL R45, R45, -INF , P3 ;  /* 0xff8000002d2d7808 */ /* 0x000fe40001800000 */
[----:B-1----:R-:W-:Y:S02]  /*3990*/  FSETP.GEU.AND P3, PT, R3, R8, PT ;  /* 0x000000080300720b */ /* 0x002fe40003f6e000 */
[----:B------:R-:W-:-:S02]  /*39a0*/  @!P5 FSEL R46, R46, R15, P6 ;  /* 0x0000000f2e2ed208 */ /* 0x000fc40003000000 */
[C---:B------:R-:W-:Y:S02]  /*39b0*/  FSETP.NAN.AND P5, PT, R54.reuse, R54, PT ;  /* 0x000000363600720b */ /* 0x040fe40003fa8000 */
[----:B------:R-:W-:-:S04]  /*39c0*/  FSEL R13, R54, R38, P4 ;  /* 0x00000026360d7208 */ /* 0x000fc80002000000 */
[----:B------:R-:W-:Y:S02]  /*39d0*/  FSEL R13, R54, R13, P5 ;  /* 0x0000000d360d7208 */ /* 0x000fe40002800000 */
[----:B------:R-:W-:Y:S02]  /*39e0*/  FSEL R45, R45, -INF , !P0 ;  /* 0xff8000002d2d7808 */ /* 0x000fe40004000000 */
[----:B------:R-:W-:Y:S02]  /*39f0*/  FSETP.NAN.AND P5, PT, R3, R3, PT ;  /* 0x000000030300720b */ /* 0x000fe40003fa8000 */
[----:B------:R-:W-:Y:S01]  /*3a00*/  FSEL R13, R13, R54, !P0 ;  /* 0x000000360d0d7208 */ /* 0x000fe20004000000 */
[----:B------:R-:W0:Y:S01]  /*3a10*/  SHFL.BFLY PT, R11, R52, 0x2, 0x1f ;  /* 0x0c401f00340b7f89 */ /* 0x000e2200000e0000 */
[----:B------:R-:W-:Y:S02]  /*3a20*/  FSETP.GT.AND P6, PT, R45, R32, PT ;  /* 0x000000202d00720b */ /* 0x000fe40003fc4000 */
[----:B------:R-:W-:-:S02]  /*3a30*/  @P3 FSEL R3, R3, R8, P5 ;  /* 0x0000000803033208 */ /* 0x000fc40002800000 */
[----:B------:R-:W-:Y:S02]  /*3a40*/  FSETP.GT.AND P3, PT, R46, R13, PT ;  /* 0x0000000d2e00720b */ /* 0x000fe40003f64000 */
[----:B------:R-:W-:Y:S02]  /*3a50*/  FSEL R32, R45, R32, P6 ;  /* 0x000000202d207208 */ /* 0x000fe40003000000 */
[----:B------:R-:W-:-:S04]  /*3a60*/  FSETP.GT.AND P6, PT, R55, R39, PT ;  /* 0x000000273700720b */ /* 0x000fc80003fc4000 */
[----:B------:R-:W-:Y:S02]  /*3a70*/  FSEL R8, R55, R39, P6 ;  /* 0x0000002737087208 */ /* 0x000fe40003000000 */
[----:B------:R-:W-:Y:S02]  /*3a80*/  FSETP.NAN.AND P6, PT, R46, R46, PT ;  /* 0x0000002e2e00720b */ /* 0x000fe40003fc8000 */
[----:B------:R-:W-:Y:S02]  /*3a90*/  F2FP.BF16.PACK_AB R12, R10, R9 ;  /* 0x000000090a0c723e */ /* 0x000fe400000010ff */
[----:B------:R-:W-:Y:S02]  /*3aa0*/  @!P3 FSEL R46, R46, R13, P6 ;  /* 0x0000000d2e2eb208 */ /* 0x000fe40003000000 */
[----:B------:R-:W-:Y:S02]  /*3ab0*/  F2FP.BF16.PACK_AB R13, R39, R38 ;  /* 0x00000026270d723e */ /* 0x000fe400000010ff */
[----:B------:R-:W-:-:S02]  /*3ac0*/  F2FP.BF16.PACK_AB R16, R41, R40 ;  /* 0x000000282910723e */ /* 0x000fc400000010ff */
[----:B------:R-:W-:Y:S02]  /*3ad0*/  F2FP.BF16.PACK_AB R17, R43, R42 ;  /* 0x0000002a2b11723e */ /* 0x000fe400000010ff */
[C---:B------:R-:W-:Y:S01]  /*3ae0*/  FSETP.NAN.AND P4, PT, R45.reuse, R45, PT ;  /* 0x0000002d2d00720b */ /* 0x040fe20003f88000 */
[----:B------:R-:W-:Y:S04]  /*3af0*/  STS.64 [R29], R12 ;  /* 0x0000000c1d007388 */ /* 0x000fe80000000a00 */
[----:B------:R-:W-:Y:S01]  /*3b00*/  STS.64 [R29+0x810], R16 ;  /* 0x000810101d007388 */ /* 0x000fe20000000a00 */
[----:B------:R-:W-:Y:S02]  /*3b10*/  @!P0 FSEL R45, R45, R32, P4 ;  /* 0x000000202d2d8208 */ /* 0x000fe40002000000 */
[----:B0-----:R-:W-:Y:S01]  /*3b20*/  FSETP.GEU.AND P4, PT, R52, R11, PT ;  /* 0x0000000b3400720b */ /* 0x001fe20003f8e000 */
[----:B------:R-:W0:Y:S04]  /*3b30*/  SHFL.BFLY PT, R14, R3, 0x2, 0x1f ;  /* 0x0c401f00030e7f89 */ /* 0x000e2800000e0000 */
[----:B------:R-:W-:Y:S01]  /*3b40*/  BAR.SYNC.DEFER_BLOCKING 0x0 ;  /* 0x0000000000007b1d */ /* 0x000fe20000010000 */
[----:B------:R-:W-:-:S02]  /*3b50*/  FSETP.NAN.AND P5, PT, R55, R55, PT ;  /* 0x000000373700720b */ /* 0x000fc40003fa8000 */
[-C--:B------:R-:W-:Y:S02]  /*3b60*/  FSETP.GT.AND P6, PT, R58, R41.reuse, PT ;  /* 0x000000293a00720b */ /* 0x080fe40003fc4000 */
[----:B------:R-:W-:Y:S02]  /*3b70*/  FSEL R8, R55, R8, P5 ;  /* 0x0000000837087208 */ /* 0x000fe40002800000 */
[----:B------:R-:W-:Y:S02]  /*3b80*/  FSETP.NAN.AND P5, PT, R52, R52, PT ;  /* 0x000000343400720b */ /* 0x000fe40003fa8000 */
[C---:B------:R-:W-:Y:S02]  /*3b90*/  FSETP.NAN.AND P3, PT, R58.reuse, R58, PT ;  /* 0x0000003a3a00720b */ /* 0x040fe40003f68000 */
[----:B------:R-:W-:Y:S02]  /*3ba0*/  FSEL R9, R58, R41, P6 ;  /* 0x000000293a097208 */ /* 0x000fe40003000000 */
[----:B------:R-:W-:-:S02]  /*3bb0*/  @P4 FSEL R52, R52, R11, P5 ;  /* 0x0000000b34344208 */ /* 0x000fc40002800000 */
[----:B------:R-:W-:-:S03]  /*3bc0*/  FSEL R9, R58, R9, P3 ;  /* 0x000000093a097208 */ /* 0x000fc60001800000 */
[----:B------:R-:W1:Y:S01]  /*3bd0*/  SHFL.BFLY PT, R15, R52, 0x1, 0x1f ;  /* 0x0c201f00340f7f89 */ /* 0x000e6200000e0000 */
[----:B------:R-:W-:Y:S02]  /*3be0*/  FSEL R55, R8, R55, !P0 ;  /* 0x0000003708377208 */ /* 0x000fe40004000000 */
[----:B------:R-:W-:Y:S02]  /*3bf0*/  FSETP.GT.AND P5, PT, R45, R40, PT ;  /* 0x000000282d00720b */ /* 0x000fe40003fa4000 */
[----:B------:R-:W-:Y:S02]  /*3c00*/  FSEL R58, R9, R58, !P0 ;  /* 0x0000003a093a7208 */ /* 0x000fe40004000000 */
[----:B------:R-:W2:Y:S01]  /*3c10*/  LDS.128 R8, [R49] ;  /* 0x0000000031087984 */ /* 0x000ea20000000c00 */
[----:B0-----:R-:W-:Y:S02]  /*3c20*/  FSETP.GEU.AND P3, PT, R3, R14, PT ;  /* 0x0000000e0300720b */ /* 0x001fe40003f6e000 */
[----:B------:R-:W-:-:S02]  /*3c30*/  FSETP.NAN.AND P4, PT, R45, R45, PT ;  /* 0x0000002d2d00720b */ /* 0x000fc40003f88000 */
[C---:B------:R-:W-:Y:S02]  /*3c40*/  FSEL R40, R45.reuse, R40, P5 ;  /* 0x000000282d287208 */ /* 0x040fe40002800000 */
[----:B------:R-:W-:Y:S02]  /*3c50*/  FSETP.GT.AND P5, PT, R46, R55, PT ;  /* 0x000000372e00720b */ /* 0x000fe40003fa4000 */
[----:B------:R-:W-:Y:S02]  /*3c60*/  FSEL R40, R45, R40, P4 ;  /* 0x000000282d287208 */ /* 0x000fe40002000000 */
[----:B------:R-:W-:Y:S02]  /*3c70*/  FSETP.NAN.AND P4, PT, R3, R3, PT ;  /* 0x000000030300720b */ /* 0x000fe40003f88000 */
[----:B------:R-:W-:Y:S02]  /*3c80*/  FSEL R45, R40, R45, !P0 ;  /* 0x0000002d282d7208 */ /* 0x000fe40004000000 */
[----:B------:R-:W-:-:S02]  /*3c90*/  FSETP.GT.AND P6, PT, R47, R42, PT ;  /* 0x0000002a2f00720b */ /* 0x000fc40003fc4000 */
[----:B------:R-:W-:Y:S02]  /*3ca0*/  @P3 FSEL R3, R3, R14, P4 ;  /* 0x0000000e03033208 */ /* 0x000fe40002000000 */
[----:B------:R-:W-:Y:S02]  /*3cb0*/  FSETP.GT.AND P4, PT, R45, R58, PT ;  /* 0x0000003a2d00720b */ /* 0x000fe40003f84000 */
[C---:B------:R-:W-:Y:S02]  /*3cc0*/  FSETP.NAN.AND P3, PT, R46.reuse, R46, PT ;  /* 0x0000002e2e00720b */ /* 0x040fe40003f68000 */
[C---:B------:R-:W-:Y:S02]  /*3cd0*/  FSEL R42, R47.reuse, R42, P6 ;  /* 0x0000002a2f2a7208 */ /* 0x040fe40003000000 */
[----:B------:R-:W-:Y:S02]  /*3ce0*/  FSETP.NAN.AND P6, PT, R47, R47, PT ;  /* 0x0000002f2f00720b */ /* 0x000fe40003fc8000 */
[----:B------:R-:W-:-:S02]  /*3cf0*/  @!P5 FSEL R46, R46, R55, P3 ;  /* 0x000000372e2ed208 */ /* 0x000fc40001800000 */
[C---:B-1----:R-:W-:Y:S02]  /*3d00*/  FSETP.GEU.AND P3, PT, R52.reuse, R15, PT ;  /* 0x0000000f3400720b */ /* 0x042fe40003f6e000 */
[----:B------:R-:W-:Y:S02]  /*3d10*/  FSEL R42, R47, R42, P6 ;  /* 0x0000002a2f2a7208 */ /* 0x000fe40003000000 */
[C---:B------:R-:W-:Y:S02]  /*3d20*/  FSETP.NAN.AND P6, PT, R45.reuse, R45, PT ;  /* 0x0000002d2d00720b */ /* 0x040fe40003fc8000 */
[----:B------:R-:W-:Y:S02]  /*3d30*/  SHF.R.U32.HI R12, RZ, 0x5, R4 ;  /* 0x00000005ff0c7819 */ /* 0x000fe40000011604 */
[----:B------:R-:W-:Y:S02]  /*3d40*/  @!P4 FSEL R45, R45, R58, P6 ;  /* 0x0000003a2d2dc208 */ /* 0x000fe40003000000 */
[C---:B------:R-:W-:Y:S01]  /*3d50*/  FSETP.NAN.AND P4, PT, R52.reuse, R52, PT ;  /* 0x000000343400720b */ /* 0x040fe20003f88000 */
[----:B------:R-:W0:Y:S03]  /*3d60*/  SHFL.BFLY PT, R14, R3, 0x1, 0x1f ;  /* 0x0c201f00030e7f89 */ /* 0x000e2600000e0000 */
[----:B------:R-:W-:Y:S01]  /*3d70*/  @P3 SEL R52, R52, R15, P4 ;  /* 0x0000000f34343207 */ /* 0x000fe20002000000 */
[----:B------:R-:W-:-:S02]  /*3d80*/  IMAD.SHL.U32 R15, R12, 0x4, RZ ;  /* 0x000000040c0f7824 */ /* 0x000fc400078e00ff */
[----:B------:R-:W-:Y:S01]  /*3d90*/  IMAD.WIDE R12, R31, R28, c[0x0][0x178] ;  /* 0x00005e001f0c7625 */ /* 0x000fe200078e021c */
[----:B------:R-:W-:-:S04]  /*3da0*/  FSETP.GT.AND P5, PT, R48, R43, PT ;  /* 0x0000002b3000720b */ /* 0x000fc80003fa4000 */
[----:B--2---:R-:W-:Y:S01]  /*3db0*/  @!P1 STG.E.128 [R12.64], R8 ;  /* 0x000000080c009986 */ /* 0x004fe2000c101d04 */
[----:B------:R-:W-:-:S03]  /*3dc0*/  FSEL R43, R48, R43, P5 ;  /* 0x0000002b302b7208 */ /* 0x000fc60002800000 */
[----:B------:R-:W-:Y:S01]  /*3dd0*/  BAR.SYNC.DEFER_BLOCKING 0x0 ;  /* 0x0000000000007b1d */ /* 0x000fe20000010000 */
[----:B------:R-:W-:-:S04]  /*3de0*/  FSETP.NAN.AND P5, PT, R48, R48, PT ;  /* 0x000000303000720b */ /* 0x000fc80003fa8000 */
[----:B------:R-:W-:Y:S02]  /*3df0*/  FSEL R43, R48, R43, P5 ;  /* 0x0000002b302b7208 */ /* 0x000fe40002800000 */
[----:B------:R-:W-:Y:S02]  /*3e00*/  FSEL R42, R42, R47, !P0 ;  /* 0x0000002f2a2a7208 */ /* 0x000fe40004000000 */
[----:B------:R-:W-:Y:S02]  /*3e10*/  FSEL R43, R43, R48, !P0 ;  /* 0x000000302b2b7208 */ /* 0x000fe40004000000 */
[C---:B------:R-:W-:Y:S02]  /*3e20*/  FSETP.NAN.AND P0, PT, R3.reuse, R3, PT ;  /* 0x000000030300720b */ /* 0x040fe40003f08000 */
[CC--:B0-----:R-:W-:Y:S02]  /*3e30*/  FSETP.GEU.AND P6, PT, R3.reuse, R14.reuse, PT ;  /* 0x0000000e0300720b */ /* 0x0c1fe40003fce000 */
[----:B------:R-:W-:-:S02]  /*3e40*/  SEL R14, R3, R14, P0 ;  /* 0x0000000e030e7207 */ /* 0x000fc40000000000 */
[----:B------:R-:W-:Y:S02]  /*3e50*/  LOP3.LUT R15, R15, 0x1c, RZ, 0xe2, !PT ;  /* 0x0000001c0f0f7812 */ /* 0x000fe400078ee2ff */
[----:B------:R-:W-:-:S03]  /*3e60*/  SEL R14, R3, R14, !P6 ;  /* 0x0000000e030e7207 */ /* 0x000fc60007000000 */
[----:B------:R-:W-:Y:S04]  /*3e70*/  @!P2 STS [R15], R52 ;  /* 0x000000340f00a388 */ /* 0x000fe80000000800 */
[----:B------:R-:W-:Y:S04]  /*3e80*/  @!P2 STS [R15+0x20], R14 ;  /* 0x0000200e0f00a388 */ /* 0x000fe80000000800 */
[----:B------:R-:W-:Y:S01]  /*3e90*/  BAR.SYNC.DEFER_BLOCKING 0x0 ;  /* 0x0000000000007b1d */ /* 0x000fe20000010000 */
[----:B------:R-:W-:Y:S02]  /*3ea0*/  FSETP.GT.AND P5, PT, R45, R42, PT ;  /* 0x0000002a2d00720b */ /* 0x000fe40003fa4000 */
[----:B------:R-:W-:-:S02]  /*3eb0*/  ISETP.GE.AND P4, PT, R4, 0x10, PT ;  /* 0x000000100400780c */ /* 0x000fc40003f86270 */
[C---:B------:R-:W-:Y:S01]  /*3ec0*/  FSETP.NAN.AND P3, PT, R45.reuse, R45, PT ;  /* 0x0000002d2d00720b */ /* 0x040fe20003f68000 */
[----:B------:R-:W0:Y:S08]  /*3ed0*/  SHFL.BFLY PT, R3, R46, 0x10, 0x1f ;  /* 0x0e001f002e037f89 */ /* 0x000e3000000e0000 */
[----:B------:R-:W-:-:S04]  /*3ee0*/  @!P5 FSEL R45, R45, R42, P3 ;  /* 0x0000002a2d2dd208 */ /* 0x000fc80001800000 */
[C---:B------:R-:W-:Y:S01]  /*3ef0*/  FSETP.GT.AND P0, PT, R45.reuse, R43, PT ;  /* 0x0000002b2d00720b */ /* 0x040fe20003f04000 */
[----:B------:R-:W1:Y:S01]  /*3f00*/  @!P4 LDS R7, [R4.X4] ;  /* 0x000000000407c984 */ /* 0x000e620000004800 */
[----:B------:R-:W-:-:S11]  /*3f10*/  FSETP.NAN.AND P3, PT, R45, R45, PT ;  /* 0x0000002d2d00720b */ /* 0x000fd60003f68000 */
[----:B------:R-:W-:Y:S02]  /*3f20*/  @!P0 FSEL R45, R45, R43, P3 ;  /* 0x0000002b2d2d8208 */ /* 0x000fe40001800000 */
[C---:B------:R-:W-:Y:S02]  /*3f30*/  FSETP.NAN.AND P3, PT, R46.reuse, R46, PT ;  /* 0x0000002e2e00720b */ /* 0x040fe40003f68000 */
[CC--:B0-----:R-:W-:Y:S01]  /*3f40*/  FSETP.GT.AND P0, PT, R46.reuse, R3.reuse, PT ;  /* 0x000000032e00720b */ /* 0x0c1fe20003f04000 */
[----:B------:R-:W0:Y:S10]  /*3f50*/  SHFL.BFLY PT, R9, R45, 0x10, 0x1f ;  /* 0x0e001f002d097f89 */ /* 0x000e3400000e0000 */
[----:B------:R-:W-:-:S05]  /*3f60*/  @!P3 FSEL R46, R46, R3, P0 ;  /* 0x000000032e2eb208 */ /* 0x000fca0000000000 */
[----:B------:R-:W2:Y:S01]  /*3f70*/  SHFL.BFLY PT, R3, R46, 0x8, 0x1f ;  /* 0x0d001f002e037f89 */ /* 0x000ea200000e0000 */
[----:B------:R-:W-:-:S03]  /*3f80*/  FSETP.NAN.AND P3, PT, R45, R45, PT ;  /* 0x0000002d2d00720b */ /* 0x000fc60003f68000 */
[----:B-1----:R-:W1:Y:S01]  /*3f90*/  SHFL.BFLY PT, R8, R7, 0x4, 0x1f ;  /* 0x0c801f0007087f89 */ /* 0x002e6200000e0000 */
[----:B0-----:R-:W-:-:S09]  /*3fa0*/  FSETP.GT.AND P0, PT, R45, R9, PT ;  /* 0x000000092d00720b */ /* 0x001fd20003f04000 */
[----:B------:R-:W-:Y:S02]  /*3fb0*/  @!P3 FSEL R45, R45, R9, P0 ;  /* 0x000000092d2db208 */ /* 0x000fe40000000000 */
[----:B--2---:R-:W-:-:S03]  /*3fc0*/  FSETP.GT.AND P0, PT, R46, R3, PT ;  /* 0x000000032e00720b */ /* 0x004fc60003f04000 */
[----:B------:R-:W0:Y:S01]  /*3fd0*/  SHFL.BFLY PT, R10, R45, 0x8, 0x1f ;  /* 0x0d001f002d0a7f89 */ /* 0x000e2200000e0000 */
[----:B------:R-:W-:Y:S02]  /*3fe0*/  FSETP.NAN.AND P3, PT, R46, R46, PT ;  /* 0x0000002e2e00720b */ /* 0x000fe40003f68000 */
[----:B-1----:R-:W-:-:S07]  /*3ff0*/  FSETP.GEU.AND P5, PT, R7, R8, PT ;  /* 0x000000080700720b */ /* 0x002fce0003fae000 */
[----:B------:R-:W-:Y:S02]  /*4000*/  @!P0 FSEL R46, R46, R3, P3 ;  /* 0x000000032e2e8208 */ /* 0x000fe40001800000 */
[C---:B------:R-:W-:Y:S02]  /*4010*/  FSETP.NAN.AND P0, PT, R7.reuse, R7, PT ;  /* 0x000000070700720b */ /* 0x040fe40003f08000 */
[C---:B------:R-:W-:Y:S01]  /*4020*/  FSEL R8, R7.reuse, R8, !P5 ;  /* 0x0000000807087208 */ /* 0x040fe20006800000 */
[----:B------:R-:W1:Y:S03]  /*4030*/  SHFL.BFLY PT, R9, R46, 0x4, 0x1f ;  /* 0x0c801f002e097f89 */ /* 0x000e6600000e0000 */
[----:B------:R-:W-:-:S05]  /*4040*/  FSEL R3, R7, R8, P0 ;  /* 0x0000000807037208 */ /* 0x000fca0000000000 */
[----:B------:R-:W2:Y:S01]  /*4050*/  SHFL.BFLY PT, R8, R3, 0x2, 0x1f ;  /* 0x0c401f0003087f89 */ /* 0x000ea200000e0000 */
[C---:B0-----:R-:W-:Y:S02]  /*4060*/  FSETP.GT.AND P0, PT, R45.reuse, R10, PT ;  /* 0x0000000a2d00720b */ /* 0x041fe40003f04000 */
[----:B------:R-:W-:-:S11]  /*4070*/  FSETP.NAN.AND P3, PT, R45, R45, PT ;  /* 0x0000002d2d00720b */ /* 0x000fd60003f68000 */
[----:B------:R-:W-:Y:S02]  /*4080*/  @!P0 FSEL R45, R45, R10, P3 ;  /* 0x0000000a2d2d8208 */ /* 0x000fe40001800000 */
[----:B-1----:R-:W-:-:S03]  /*4090*/  FSETP.GT.AND P0, PT, R46, R9, PT ;  /* 0x000000092e00720b */ /* 0x002fc60003f04000 */
[----:B------:R-:W0:Y:S01]  /*40a0*/  SHFL.BFLY PT, R10, R45, 0x4, 0x1f ;  /* 0x0c801f002d0a7f89 */ /* 0x000e2200000e0000 */
[----:B------:R-:W-:Y:S02]  /*40b0*/  FSETP.NAN.AND P3, PT, R46, R46, PT ;  /* 0x0000002e2e00720b */ /* 0x000fe40003f68000 */
[----:B--2---:R-:W-:-:S07]  /*40c0*/  FSETP.GEU.AND P5, PT, R3, R8, PT ;  /* 0x000000080300720b */ /* 0x004fce0003fae000 */
[----:B------:R-:W-:Y:S02]  /*40d0*/  @!P0 FSEL R46, R46, R9, P3 ;  /* 0x000000092e2e8208 */ /* 0x000fe40001800000 */
[----:B------:R-:W-:-:S03]  /*40e0*/  FSETP.NAN.AND P0, PT, R3, R3, PT ;  /* 0x000000030300720b */ /* 0x000fc60003f08000 */
[----:B------:R-:W1:Y:S01]  /*40f0*/  SHFL.BFLY PT, R7, R46, 0x2, 0x1f ;  /* 0x0c401f002e077f89 */ /* 0x000e6200000e0000 */
[----:B------:R-:W-:-:S05]  /*4100*/  @P5 FSEL R3, R3, R8, P0 ;  /* 0x0000000803035208 */ /* 0x000fca0000000000 */
[----:B------:R-:W2:Y:S01]  /*4110*/  SHFL.BFLY PT, R8, R3, 0x1, 0x1f ;  /* 0x0c201f0003087f89 */ /* 0x000ea200000e0000 */
[C---:B0-----:R-:W-:Y:S02]  /*4120*/  FSETP.GT.AND P0, PT, R45.reuse, R10, PT ;  /* 0x0000000a2d00720b */ /* 0x041fe40003f04000 */
[----:B------:R-:W-:-:S11]  /*4130*/  FSETP.NAN.AND P3, PT, R45, R45, PT ;  /* 0x0000002d2d00720b */ /* 0x000fd60003f68000 */
[----:B------:R-:W-:Y:S02]  /*4140*/  @!P0 FSEL R45, R45, R10, P3 ;  /* 0x0000000a2d2d8208 */ /* 0x000fe40001800000 */
[----:B-1----:R-:W-:Y:S02]  /*4150*/  FSETP.GT.AND P3, PT, R46, R7, PT ;  /* 0x000000072e00720b */ /* 0x002fe40003f64000 */
[----:B------:R-:W-:Y:S02]  /*4160*/  LOP3.LUT P0, RZ, R4, 0x7, RZ, 0xc0, !PT ;  /* 0x0000000704ff7812 */ /* 0x000fe4000780c0ff */
[----:B------:R-:W-:Y:S02]  /*4170*/  FSETP.NAN.AND P6, PT, R46, R46, PT ;  /* 0x0000002e2e00720b */ /* 0x000fe40003fc8000 */
[----:B--2---:R-:W-:Y:S02]  /*4180*/  FSETP.GEU.AND P5, PT, R3, R8, PT ;  /* 0x000000080300720b */ /* 0x004fe40003fae000 */
[----:B------:R-:W-:-:S05]  /*4190*/  ISETP.LT.AND P0, PT, R4, 0x10, !P0 ;  /* 0x000000100400780c */ /* 0x000fca0004701270 */
[----:B------:R-:W-:Y:S02]  /*41a0*/  @!P3 FSEL R46, R46, R7, P6 ;  /* 0x000000072e2eb208 */ /* 0x000fe40003000000 */
[----:B------:R-:W-:-:S04]  /*41b0*/  FSETP.NAN.AND P3, PT, R3, R3, PT ;  /* 0x000000030300720b */ /* 0x000fc80003f68000 */
[----:B------:R-:W-:-:S05]  /*41c0*/  @P5 SEL R3, R3, R8, P3 ;  /* 0x0000000803035207 */ /* 0x000fca0001800000 */
[----:B------:R-:W-:Y:S04]  /*41d0*/  @P0 STS [R4.X4], R3 ;  /* 0x0000000304000388 */ /* 0x000fe80000004800 */
[----:B------:R-:W-:Y:S06]  /*41e0*/  BAR.SYNC.DEFER_BLOCKING 0x0 ;  /* 0x0000000000007b1d */ /* 0x000fec0000010000 */
[----:B------:R-:W0:Y:S04]  /*41f0*/  SHFL.BFLY PT, R10, R45, 0x2, 0x1f ;  /* 0x0c401f002d0a7f89 */ /* 0x000e2800000e0000 */
[----:B------:R-:W-:Y:S04]  /*4200*/  LDS R8, [RZ] ;  /* 0x00000000ff087984 */ /* 0x000fe80000000800 */
[----:B------:R-:W1:Y:S04]  /*4210*/  LDS R9, [0x20] ;  /* 0x00002000ff097984 */ /* 0x000e680000000800 */
[----:B------:R-:W-:Y:S01]  /*4220*/  BAR.SYNC.DEFER_BLOCKING 0x0 ;  /* 0x0000000000007b1d */ /* 0x000fe20000010000 */
[----:B0-----:R-:W-:-:S02]  /*4230*/  FSETP.GT.AND P3, PT, R45, R10, PT ;  /* 0x0000000a2d00720b */ /* 0x001fc40003f64000 */
[----:B------:R-:W-:-:S11]  /*4240*/  FSETP.NAN.AND P5, PT, R45, R45, PT ;  /* 0x0000002d2d00720b */ /* 0x000fd60003fa8000 */
[----:B------:R-:W-:-:S05]  /*4250*/  @!P3 FSEL R45, R45, R10, P5 ;  /* 0x0000000a2d2db208 */ /* 0x000fca0002800000 */
[----:B------:R-:W0:Y:S04]  /*4260*/  SHFL.BFLY PT, R10, R45, 0x1, 0x1f ;  /* 0x0c201f002d0a7f89 */ /* 0x000e2800000e0000 */
[----:B------:R-:W2:Y:S04]  /*4270*/  SHFL.BFLY PT, R7, R46, 0x1, 0x1f ;  /* 0x0c201f002e077f89 */ /* 0x000ea800000e0000 */
[----:B-1----:R-:W-:Y:S04]  /*4280*/  STS.64 [RZ], R8 ;  /* 0x00000008ff007388 */ /* 0x002fe80000000a00 */
[----:B------:R-:W-:Y:S01]  /*4290*/  BAR.SYNC.DEFER_BLOCKING 0x0 ;  /* 0x0000000000007b1d */ /* 0x000fe20000010000 */
[----:B------:R-:W-:-:S02]  /*42a0*/  FSETP.NAN.AND P6, PT, R45, R45, PT ;  /* 0x0000002d2d00720b */ /* 0x000fc40003fc8000 */
[----:B------:R-:W-:Y:S02]  /*42b0*/  LOP3.LUT R13, R4, 0x1, RZ, 0xc0, !PT ;  /* 0x00000001040d7812 */ /* 0x000fe400078ec0ff */
[CC--:B0-----:R-:W-:Y:S02]  /*42c0*/  SEL R3, R45.reuse, R10.reuse, P6 ;  /* 0x0000000a2d037207 */ /* 0x0c1fe40003000000 */
[----:B------:R-:W-:-:S04]  /*42d0*/  FSETP.GT.AND P6, PT, R45, R10, PT ;  /* 0x0000000a2d00720b */ /* 0x000fc80003fc4000 */
[----:B------:R-:W-:Y:S02]  /*42e0*/  SEL R10, R45, R3, P6 ;  /* 0x000000032d0a7207 */ /* 0x000fe40003000000 */
[C---:B--2---:R-:W-:Y:S01]  /*42f0*/  FSETP.GT.AND P3, PT, R46.reuse, R7, PT ;  /* 0x000000072e00720b */ /* 0x044fe20003f64000 */
[----:B------:R-:W-:Y:S04]  /*4300*/  LDS R3, [R13.X4] ;  /* 0x000000000d037984 */ /* 0x000fe80000004800 */
[----:B------:R-:W-:Y:S01]  /*4310*/  BAR.SYNC.DEFER_BLOCKING 0x0 ;  /* 0x0000000000007b1d */ /* 0x000fe20000010000 */
[----:B------:R-:W-:-:S07]  /*4320*/  FSETP.NAN.AND P5, PT, R46, R46, PT ;  /* 0x0000002e2e00720b */ /* 0x000fce0003fa8000 */
[----:B------:R-:W-:-:S05]  /*4330*/  @!P3 SEL R46, R46, R7, P5 ;  /* 0x000000072e2eb207 */ /* 0x000fca0002800000 */
[----:B------:R-:W-:Y:S04]  /*4340*/  @!P2 STS [R15], R46 ;  /* 0x0000002e0f00a388 */ /* 0x000fe80000000800 */
[----:B------:R-:W-:Y:S04]  /*4350*/  @!P2 STS [R15+0x20], R10 ;  /* 0x0000200a0f00a388 */ /* 0x000fe80000000800 */
[----:B------:R-:W-:Y:S06]  /*4360*/  BAR.SYNC.DEFER_BLOCKING 0x0 ;  /* 0x0000000000007b1d */ /* 0x000fec0000010000 */
[----:B------:R-:W0:Y:S04]  /*4370*/  @!P4 LDS R6, [R4.X4] ;  /* 0x000000000406c984 */ /* 0x000e280000004800 */
[----:B0-----:R-:W0:Y:S01]  /*4380*/  SHFL.BFLY PT, R7, R6, 0x4, 0x1f ;  /* 0x0c801f0006077f89 */ /* 0x001e2200000e0000 */
[----:B------:R-:W-:-:S02]  /*4390*/  FSETP.NAN.AND P3, PT, R6, R6, PT ;  /* 0x000000060600720b */ /* 0x000fc40003f68000 */
[----:B0-----:R-:W-:-:S04]  /*43a0*/  FSETP.GT.AND P2, PT, R6, R7, PT ;  /* 0x000000070600720b */ /* 0x001fc80003f44000 */
[----:B------:R-:W-:-:S04]  /*43b0*/  FSEL R7, R6, R7, P2 ;  /* 0x0000000706077208 */ /* 0x000fc80001000000 */
[----:B------:R-:W-:-:S05]  /*43c0*/  FSEL R7, R6, R7, P3 ;  /* 0x0000000706077208 */ /* 0x000fca0001800000 */
[----:B------:R-:W0:Y:S01]  /*43d0*/  SHFL.BFLY PT, R12, R7, 0x2, 0x1f ;  /* 0x0c401f00070c7f89 */ /* 0x000e2200000e0000 */
[C---:B------:R-:W-:Y:S02]  /*43e0*/  FSETP.NAN.AND P3, PT, R7.reuse, R7, PT ;  /* 0x000000070700720b */ /* 0x040fe40003f68000 */
[----:B0-----:R-:W-:-:S13]  /*43f0*/  FSETP.GT.AND P2, PT, R7, R12, PT ;  /* 0x0000000c0700720b */ /* 0x001fda0003f44000 */
[----:B------:R-:W-:-:S05]  /*4400*/  @!P2 FSEL R7, R7, R12, P3 ;  /* 0x0000000c0707a208 */ /* 0x000fca0001800000 */
[----:B------:R-:W0:Y:S01]  /*4410*/  SHFL.BFLY PT, R10, R7, 0x1, 0x1f ;  /* 0x0c201f00070a7f89 */ /* 0x000e2200000e0000 */
[C---:B------:R-:W-:Y:S02]  /*4420*/  FSETP.NAN.AND P3, PT, R7.reuse, R7, PT ;  /* 0x000000070700720b */ /* 0x040fe40003f68000 */
[----:B0-----:R-:W-:-:S13]  /*4430*/  FSETP.GT.AND P2, PT, R7, R10, PT ;  /* 0x0000000a0700720b */ /* 0x001fda0003f44000 */
[----:B------:R-:W-:-:S05]  /*4440*/  @!P2 SEL R7, R7, R10, P3 ;  /* 0x0000000a0707a207 */ /* 0x000fca0001800000 */
[----:B------:R-:W-:Y:S04]  /*4450*/  @P0 STS [R4.X4], R7 ;  /* 0x0000000704000388 */ /* 0x000fe80000004800 */
[----:B------:R-:W-:Y:S06]  /*4460*/  BAR.SYNC.DEFER_BLOCKING 0x0 ;  /* 0x0000000000007b1d */ /* 0x000fec0000010000 */
[----:B------:R-:W0:Y:S04]  /*4470*/  LDS R10, [RZ] ;  /* 0x00000000ff0a7984 */ /* 0x000e280000000800 */
[----:B------:R-:W1:Y:S04]  /*4480*/  LDS R11, [0x20] ;  /* 0x00002000ff0b7984 */ /* 0x000e680000000800 */
[----:B------:R-:W-:Y:S01]  /*4490*/  BAR.SYNC.DEFER_BLOCKING 0x0 ;  /* 0x0000000000007b1d */ /* 0x000fe20000010000 */
[----:B------:R-:W-:-:S02]  /*44a0*/  FSETP.GE.AND P0, PT, R8, RZ, PT ;  /* 0x000000ff0800720b */ /* 0x000fc40003f06000 */
[C---:B------:R-:W-:Y:S02]  /*44b0*/  FSETP.GE.AND P2, PT, R9.reuse, RZ, PT ;  /* 0x000000ff0900720b */ /* 0x040fe40003f46000 */
[----:B------:R-:W-:Y:S02]  /*44c0*/  FSEL R8, R8, RZ, !P0 ;  /* 0x000000ff08087208 */ /* 0x000fe40004000000 */
[----:B------:R-:W-:-:S03]  /*44d0*/  FSEL R9, R9, RZ, !P2 ;  /* 0x000000ff09097208 */ /* 0x000fc60005000000 */
[----:B------:R-:W-:Y:S02]  /*44e0*/  FADD R8, RZ, -R8 ;  /* 0x80000008ff087221 */ /* 0x000fe40000000000 */
[----:B------:R-:W-:-:S03]  /*44f0*/  FADD R9, RZ, -R9 ;  /* 0x80000009ff097221 */ /* 0x000fc60000000000 */
[----:B------:R-:W-:Y:S02]  /*4500*/  FSETP.NAN.AND P3, PT, R8, R8, PT ;  /* 0x000000080800720b */ /* 0x000fe40003f68000 */
[----:B------:R-:W-:Y:S02]  /*4510*/  FSETP.NAN.AND P4, PT, R9, R9, PT ;  /* 0x000000090900720b */ /* 0x000fe40003f88000 */
[----:B0-----:R-:W-:-:S04]  /*4520*/  FSETP.GTU.AND P0, PT, R10, RZ, PT ;  /* 0x000000ff0a00720b */ /* 0x001fc80003f0c000 */
[----:B------:R-:W-:Y:S02]  /*4530*/  FSEL R7, R10, RZ, P0 ;  /* 0x000000ff0a077208 */ /* 0x000fe40000000000 */
[C---:B-1----:R-:W-:Y:S01]  /*4540*/  FSETP.GTU.AND P2, PT, R11.reuse, RZ, PT ;  /* 0x000000ff0b00720b */ /* 0x042fe20003f4c000 */
[----:B------:R-:W-:Y:S04]  /*4550*/  STS.64 [RZ], R10 ;  /* 0x0000000aff007388 */ /* 0x000fe80000000a00 */
[----:B------:R-:W-:Y:S01]  /*4560*/  BAR.SYNC.DEFER_BLOCKING 0x0 ;  /* 0x0000000000007b1d */ /* 0x000fe20000010000 */
[----:B------:R-:W-:Y:S02]  /*4570*/  FSETP.GT.AND P0, PT, R8, R7, PT ;  /* 0x000000070800720b */ /* 0x000fe40003f04000 */
[----:B------:R-:W-:-:S02]  /*4580*/  FSEL R6, R11, RZ, P2 ;  /* 0x000000ff0b067208 */ /* 0x000fc40001000000 */
[----:B------:R-:W-:Y:S02]  /*4590*/  @!P3 FSEL R8, R8, R7, P0 ;  /* 0x000000070808b208 */ /* 0x000fe40000000000 */
[----:B------:R-:W-:-:S03]  /*45a0*/  FSETP.GT.AND P2, PT, R9, R6, PT ;  /* 0x000000060900720b */ /* 0x000fc60003f44000 */
[----:B------:R-:W-:Y:S01]  /*45b0*/  FMUL R8, R8, 0.0078740157186985015869 ;  /* 0x3c01020408087820 */ /* 0x000fe20000400000 */
[----:B------:R-:W-:-:S04]  /*45c0*/  @!P4 FSEL R9, R9, R6, P2 ;  /* 0x000000060909c208 */ /* 0x000fc80001000000 */
[C---:B------:R-:W-:Y:S01]  /*45d0*/  FSETP.GT.AND P0, PT, R8.reuse, 9.9999997473787516356e-06, PT ;  /* 0x3727c5ac0800780b */ /* 0x040fe20003f04000 */
[----:B------:R-:W-:Y:S01]  /*45e0*/  FMUL R9, R9, 0.0078740157186985015869 ;  /* 0x3c01020409097820 */ /* 0x000fe20000400000 */
[----:B------:R-:W-:-:S04]  /*45f0*/  FSETP.NAN.AND P2, PT, R8, R8, PT ;  /* 0x000000080800720b */ /* 0x000fc80003f48000 */
[C---:B------:R-:W-:Y:S01]  /*4600*/  FSETP.GT.AND P3, PT, R9.reuse, 9.9999997473787516356e-06, PT ;  /* 0x3727c5ac0900780b */ /* 0x040fe20003f64000 */
[----:B------:R-:W0:Y:S06]  /*4610*/  LDS R6, [R13.X4] ;  /* 0x000000000d067984 */ /* 0x000e2c0000004800 */
[----:B------:R-:W-:Y:S02]  /*4620*/  @!P0 FSEL R8, R8, 9.9999997473787516356e-06, P2 ;  /* 0x3727c5ac08088808 */ /* 0x000fe40001000000 */
[----:B------:R-:W-:-:S04]  /*4630*/  FSETP.NAN.AND P0, PT, R9, R9, PT ;  /* 0x000000090900720b */ /* 0x000fc80003f08000 */
[----:B------:R-:W-:Y:S02]  /*4640*/  @!P3 FSEL R9, R9, 9.9999997473787516356e-06, P0 ;  /* 0x3727c5ac0909b808 */ /* 0x000fe40000000000 */
[C---:B------:R-:W-:Y:S02]  /*4650*/  FSETP.GT.AND P2, PT, |R8|.reuse, 8.50705917302346158658e+37, PT ;  /* 0x7e8000000800780b */ /* 0x040fe40003f44200 */
[C---:B------:R-:W-:Y:S02]  /*4660*/  FSETP.GT.AND P3, PT, |R9|.reuse, 8.50705917302346158658e+37, PT ;  /* 0x7e8000000900780b */ /* 0x040fe40003f64200 */
[----:B------:R-:W-:Y:S02]  /*4670*/  FSETP.GEU.AND P4, PT, |R8|, 1.175494350822287508e-38, PT ;  /* 0x008000000800780b */ /* 0x000fe40003f8e200 */
[----:B------:R-:W-:-:S07]  /*4680*/  FSETP.GEU.AND P5, PT, |R9|, 1.175494350822287508e-38, PT ;  /* 0x008000000900780b */ /* 0x000fce0003fae200 */
[----:B------:R-:W-:Y:S02]  /*4690*/  @P2 FMUL R8, R8, 0.25 ;  /* 0x3e80000008082820 */ /* 0x000fe40000400000 */
[----:B------:R-:W-:Y:S02]  /*46a0*/  @P3 FMUL R9, R9, 0.25 ;  /* 0x3e80000009093820 */ /* 0x000fe40000400000 */
[----:B------:R-:W-:Y:S02]  /*46b0*/  @!P4 FMUL R8, R8, 16777216 ;  /* 0x4b8000000808c820 */ /* 0x000fe40000400000 */
[----:B------:R-:W-:Y:S01]  /*46c0*/  @!P5 FMUL R9, R9, 16777216 ;  /* 0x4b8000000909d820 */ /* 0x000fe20000400000 */
[----:B------:R-:W-:Y:S02]  /*46d0*/  LOP3.LUT P0, RZ, R4, 0xfe, RZ, 0xc0, !PT ;  /* 0x000000fe04ff7812 */ /* 0x000fe4000780c0ff */
[----:B------:R-:W-:Y:S01]  /*46e0*/  LOP3.LUT R17, R5, 0x1, R4, 0xf8, !PT ;  /* 0x0000000105117812 */ /* 0x000fe200078ef804 */
[----:B------:R-:W1:Y:S01]  /*46f0*/  MUFU.RCP R8, R8 ;  /* 0x0000000800087308 */ /* 0x000e620000001000 */
[----:B------:R-:W-:-:S07]  /*4700*/  IMAD.MOV.U32 R4, RZ, RZ, 0x3e800000 ;  /* 0x3e800000ff047424 */ /* 0x000fce00078e00ff */
[----:B------:R-:W2:Y:S01]  /*4710*/  MUFU.RCP R9, R9 ;  /* 0x0000000900097308 */ /* 0x000ea20000001000 */
[----:B0-----:R-:W-:Y:S02]  /*4720*/  F2FP.BF16.PACK_AB R3, R6, R3 ;  /* 0x000000030603723e */ /* 0x001fe400000010ff */
[C---:B------:R-:W-:Y:S02]  /*4730*/  FSEL R7, R4.reuse, 1, P2 ;  /* 0x3f80000004077808 */ /* 0x040fe40001000000 */
[----:B------:R-:W-:Y:S02]  /*4740*/  FSEL R6, R4, 1, P3 ;  /* 0x3f80000004067808 */ /* 0x000fe40001800000 */
[----:B------:R-:W-:Y:S01]  /*4750*/  ISETP.LT.AND P0, PT, R17, 0xe10, !P0 ;  /* 0x00000e101100780c */ /* 0x000fe20004701270 */
[----:B------:R-:W-:Y:S02]  /*4760*/  @!P4 FMUL R7, R7, 16777216 ;  /* 0x4b8000000707c820 */ /* 0x000fe40000400000 */
[----:B------:R-:W-:Y:S01]  /*4770*/  @!P5 FMUL R6, R6, 16777216 ;  /* 0x4b8000000606d820 */ /* 0x000fe20000400000 */
[----:B------:R-:W-:Y:S01]  /*4780*/  IMAD.WIDE R4, R17, R28, c[0x0][0x180] ;  /* 0x0000600011047625 */ /* 0x000fe200078e021c */
[----:B-1----:R-:W-:Y:S01]  /*4790*/  FMUL R20, R8, R7 ;  /* 0x0000000708147220 */ /* 0x002fe20000400000 */
[----:B------:R-:W-:Y:S01]  /*47a0*/  PRMT R7, R3, 0x7632, R7 ;  /* 0x0000763203077816 */ /* 0x000fe20000000007 */
[----:B--2---:R-:W-:Y:S01]  /*47b0*/  FMUL R21, R9, R6 ;  /* 0x0000000609157220 */ /* 0x004fe20000400000 */
[----:B------:R-:W-:Y:S01]  /*47c0*/  IMAD.WIDE R8, R17, R28, c[0x0][0x188] ;  /* 0x0000620011087625 */ /* 0x000fe200078e021c */
[----:B------:R-:W-:-:S02]  /*47d0*/  PRMT R19, R3, 0x7610, R19 ;  /* 0x0000761003137816 */ /* 0x000fc40000000013 */
[----:B------:R-:W-:Y:S01]  /*47e0*/  PRMT R22, R3, 0x7632, R22 ;  /* 0x0000763203167816 */ /* 0x000fe20000000016 */
[-C--:B------:R-:W-:Y:S01]  /*47f0*/  IMAD.WIDE R10, R17, R28.reuse, c[0x0][0x190] ;  /* 0x00006400110a7625 */ /* 0x080fe200078e021c */
[----:B------:R-:W-:Y:S01]  /*4800*/  PRMT R23, R3, 0x7610, R23 ;  /* 0x0000761003177816 */ /* 0x000fe20000000017 */
[----:B------:R0:W-:Y:S02]  /*4810*/  @P0 STG.E.U16 [R4.64], R3 ;  /* 0x0000000304000986 */ /* 0x0001e4000c101504 */
[-C--:B------:R-:W-:Y:S01]  /*4820*/  IMAD.WIDE R12, R17, R28.reuse, c[0x0][0x198] ;  /* 0x00006600110c7625 */ /* 0x080fe200078e021c */
[----:B------:R-:W-:Y:S01]  /*4830*/  PRMT R24, R3, 0x7632, R24 ;  /* 0x0000763203187816 */ /* 0x000fe20000000018 */
[----:B------:R1:W-:Y:S02]  /*4840*/  @P0 STG.E.U16 [R8.64], R7 ;  /* 0x0000000708000986 */ /* 0x0003e4000c101504 */
[CC--:B------:R-:W-:Y:S02]  /*4850*/  IMAD.WIDE R14, R17.reuse, R28.reuse, c[0x0][0x1a0] ;  /* 0x00006800110e7625 */ /* 0x0c0fe400078e021c */
[----:B------:R2:W-:Y:S02]  /*4860*/  @P0 STG.E.U16 [R10.64], R19 ;  /* 0x000000130a000986 */ /* 0x0005e4000c101504 */
[----:B------:R-:W-:-:S02]  /*4870*/  IMAD.WIDE R16, R17, R28, c[0x0][0x1a8] ;  /* 0x00006a0011107625 */ /* 0x000fc400078e021c */
[----:B------:R-:W-:Y:S04]  /*4880*/  @P0 STG.E.U16 [R12.64], R22 ;  /* 0x000000160c000986 */ /* 0x000fe8000c101504 */
[----:B------:R-:W-:Y:S04]  /*4890*/  @P0 STG.E.U16 [R14.64], R23 ;  /* 0x000000170e000986 */ /* 0x000fe8000c101504 */
[----:B------:R-:W-:Y:S04]  /*48a0*/  @P0 STG.E.U16 [R16.64], R24 ;  /* 0x0000001810000986 */ /* 0x000fe8000c101504 */
[----:B------:R-:W-:Y:S01]  /*48b0*/  BAR.SYNC.DEFER_BLOCKING 0x0 ;  /* 0x0000000000007b1d */ /* 0x000fe20000010000 */
[----:B0-----:R-:W-:-:S02]  /*48c0*/  SHF.R.S32.HI R3, RZ, 0x1f, R0 ;  /* 0x0000001fff037819 */ /* 0x001fc40000011400 */
[C---:B------:R-:W-:Y:S01]  /*48d0*/  LEA R18, P0, R0.reuse, c[0x0][0x178], 0x1 ;  /* 0x00005e0000127a11 */ /* 0x040fe200078008ff */
[----:B------:R-:W-:Y:S01]  /*48e0*/  CS2R R4, SRZ ;  /* 0x0000000000047805 */ /* 0x000fe2000001ff00 */
[----:B-1----:R-:W-:Y:S01]  /*48f0*/  CS2R R6, SRZ ;  /* 0x0000000000067805 */ /* 0x002fe2000001ff00 */
[----:B------:R-:W-:Y:S04]  /*4900*/  STS [RZ], R20 ;  /* 0x00000014ff007388 */ /* 0x000fe80000000800 */
[----:B------:R-:W-:Y:S01]  /*4910*/  STS [0x8], R21 ;  /* 0x00000815ff007388 */ /* 0x000fe20000000800 */
[----:B--2---:R-:W-:-:S03]  /*4920*/  LEA.HI.X R19, R0, c[0x0][0x17c], R3, 0x1, P0 ;  /* 0x00005f0000137a11 */ /* 0x004fc600000f0c03 */
[----:B------:R-:W-:Y:S06]  /*4930*/  BAR.SYNC.DEFER_BLOCKING 0x0 ;  /* 0x0000000000007b1d */ /* 0x000fec0000010000 */
[----:B------:R-:W2:Y:S01]  /*4940*/  @!P1 LDG.E.EF.128 R4, [R18.64] ;  /* 0x0000000412049981 */ /* 0x000ea2000c0e1d00 */
[----:B------:R-:W-:-:S06]  /*4950*/  SHF.R.U32.HI R2, RZ, 0x4, R2 ;  /* 0x00000004ff027819 */ /* 0x000fcc0000011602 */
[----:B------:R-:W0:Y:S01]  /*4960*/  LDS R2, [R2] ;  /* 0x0000000002027984 */ /* 0x000e220000000800 */
[----:B--2---:R-:W-:-:S04]  /*4970*/  IMAD.U32 R9, R4, 0x10000, RZ ;  /* 0x0001000004097824 */ /* 0x004fc800078e00ff */
[----:B0-----:R-:W-:Y:S01]  /*4980*/  FMUL R8, R2, R9 ;  /* 0x0000000902087220 */ /* 0x001fe20000400000 */
[----:B------:R-:W-:Y:S01]  /*4990*/  IMAD.U32 R9, R5, 0x10000, RZ ;  /* 0x0001000005097824 */ /* 0x000fe200078e00ff */
[----:B------:R-:W-:Y:S01]  /*49a0*/  PRMT R4, R4, 0x7632, R4 ;  /* 0x0000763204047816 */ /* 0x000fe20000000004 */
[----:B------:R-:W-:Y:S02]  /*49b0*/  IMAD.U32 R11, R6, 0x10000, RZ ;  /* 0x00010000060b7824 */ /* 0x000fe400078e00ff */
[C---:B------:R-:W-:Y:S01]  /*49c0*/  FMUL R10, R2.reuse, R9 ;  /* 0x00000009020a7220 */ /* 0x040fe20000400000 */
[----:B------:R-:W0:Y:S01]  /*49d0*/  FRND R8, R8 ;  /* 0x0000000800087307 */ /* 0x000e220000201000 */
[----:B------:R-:W-:Y:S01]  /*49e0*/  IMAD.U32 R9, R7, 0x10000, RZ ;  /* 0x0001000007097824 */ /* 0x000fe200078e00ff */
[----:B------:R-:W-:-:S03]  /*49f0*/  FMUL R11, R2, R11 ;  /* 0x0000000b020b7220 */ /* 0x000fc60000400000 */
[----:B------:R-:W-:Y:S01]  /*4a00*/  FMUL R12, R2, R9 ;  /* 0x00000009020c7220 */ /* 0x000fe20000400000 */
[----:B------:R-:W-:Y:S02]  /*4a10*/  IMAD.U32 R9, R4, 0x10000, RZ ;  /* 0x0001000004097824 */ /* 0x000fe400078e00ff */
[----:B------:R-:W1:Y:S02]  /*4a20*/  FRND R10, R10 ;  /* 0x0000000a000a7307 */ /* 0x000e640000201000 */
[----:B------:R-:W-:Y:S01]  /*4a30*/  FMUL R9, R2, R9 ;  /* 0x0000000902097220 */ /* 0x000fe20000400000 */
[----:B------:R-:W-:-:S05]  /*4a40*/  PRMT R5, R5, 0x7632, R5 ;  /* 0x0000763205057816 */ /* 0x000fca0000000005 */
[----:B------:R-:W2:Y:S01]  /*4a50*/  FRND R11, R11 ;  /* 0x0000000b000b7307 */ /* 0x000ea20000201000 */
[----:B0-----:R-:W-:Y:S01]  /*4a60*/  FSETP.GT.AND P2, PT, R8, -127, PT ;  /* 0xc2fe00000800780b */ /* 0x001fe20003f44000 */
[----:B------:R-:W-:-:S06]  /*4a70*/  IMAD.U32 R5, R5, 0x10000, RZ ;  /* 0x0001000005057824 */ /* 0x000fcc00078e00ff */
[----:B------:R-:W0:Y:S01]  /*4a80*/  FRND R9, R9 ;  /* 0x0000000900097307 */ /* 0x000e220000201000 */
[----:B-1----:R-:W-:Y:S01]  /*4a90*/  FSETP.GT.AND P3, PT, R10, -127, PT ;  /* 0xc2fe00000a00780b */ /* 0x002fe20003f64000 */
[----:B------:R-:W-:Y:S01]  /*4aa0*/  FMUL R4, R2, R5 ;  /* 0x0000000502047220 */ /* 0x000fe20000400000 */
[----:B------:R-:W-:Y:S02]  /*4ab0*/  PRMT R6, R6, 0x7632, R6 ;  /* 0x0000763206067816 */ /* 0x000fe40000000006 */
[----:B------:R-:W-:-:S03]  /*4ac0*/  FSETP.NAN.AND P4, PT, R8, R8, PT ;  /* 0x000000080800720b */ /* 0x000fc60003f88000 */
[----:B------:R-:W1:Y:S01]  /*4ad0*/  FRND R12, R12 ;  /* 0x0000000c000c7307 */ /* 0x000e620000201000 */
[----:B--2---:R-:W-:Y:S01]  /*4ae0*/  FSETP.GT.AND P0, PT, R11, -127, PT ;  /* 0xc2fe00000b00780b */ /* 0x004fe20003f04000 */
[----:B------:R-:W-:Y:S01]  /*4af0*/  IMAD.U32 R5, R6, 0x10000, RZ ;  /* 0x0001000006057824 */ /* 0x000fe200078e00ff */
[----:B------:R-:W-:Y:S02]  /*4b00*/  PRMT R7, R7, 0x7632, R7 ;  /* 0x0000763207077816 */ /* 0x000fe40000000007 */
[----:B------:R-:W-:Y:S02]  /*4b10*/  @!P2 FSEL R8, R8, -127, P4 ;  /* 0xc2fe00000808a808 */ /* 0x000fe40002000000 */
[----:B------:R-:W-:Y:S01]  /*4b20*/  FSETP.NAN.AND P4, PT, R10, R10, PT ;  /* 0x0000000a0a00720b */ /* 0x000fe20003f88000 */
[----:B------:R-:W2:Y:S01]  /*4b30*/  FRND R4, R4 ;  /* 0x0000000400047307 */ /* 0x000ea20000201000 */
[----:B0-----:R-:W-:Y:S01]  /*4b40*/  FSETP.GT.AND P2, PT, R9, -127, PT ;  /* 0xc2fe00000900780b */ /* 0x001fe20003f44000 */
[----:B------:R-:W-:Y:S01]  /*4b50*/  FMUL R5, R2, R5 ;  /* 0x0000000502057220 */ /* 0x000fe20000400000 */
[----:B------:R-:W-:Y:S01]  /*4b60*/  IMAD.U32 R7, R7, 0x10000, RZ ;  /* 0x0001000007077824 */ /* 0x000fe200078e00ff */
[----:B------:R-:W-:-:S02]  /*4b70*/  @!P3 FSEL R10, R10, -127, P4 ;  /* 0xc2fe00000a0ab808 */ /* 0x000fc40002000000 */
[C---:B------:R-:W-:Y:S01]  /*4b80*/  FSETP.NAN.AND P4, PT, R11.reuse, R11, PT ;  /* 0x0000000b0b00720b */ /* 0x040fe20003f88000 */
[----:B------:R-:W-:Y:S01]  /*4b90*/  FMUL R7, R2, R7 ;  /* 0x0000000702077220 */ /* 0x000fe20000400000 */
[----:B------:R-:W0:Y:S02]  /*4ba0*/  FRND R5, R5 ;  /* 0x0000000500057307 */ /* 0x000e240000201000 */
[----:B------:R-:W-:Y:S02]  /*4bb0*/  @!P0 FSEL R11, R11, -127, P4 ;  /* 0xc2fe00000b0b8808 */ /* 0x000fe40002000000 */
[C---:B------:R-:W-:Y:S02]  /*4bc0*/  FSETP.NAN.AND P0, PT, R9.reuse, R9, PT ;  /* 0x000000090900720b */ /* 0x040fe40003f08000 */
[----:B-1----:R-:W-:Y:S02]  /*4bd0*/  FSETP.GT.AND P3, PT, R12, -127, PT ;  /* 0xc2fe00000c00780b */ /* 0x002fe40003f64000 */
[----:B------:R-:W1:Y:S01]  /*4be0*/  FRND R7, R7 ;  /* 0x0000000700077307 */ /* 0x000e620000201000 */
[----:B------:R-:W-:-:S02]  /*4bf0*/  @!P2 FSEL R9, R9, -127, P0 ;  /* 0xc2fe00000909a808 */ /* 0x000fc40000000000 */
[----:B--2---:R-:W-:Y:S02]  /*4c00*/  FSETP.GT.AND P0, PT, R4, -127, PT ;  /* 0xc2fe00000400780b */ /* 0x004fe40003f04000 */
[----:B------:R-:W-:-:S03]  /*4c10*/  FSETP.NAN.AND P2, PT, R12, R12, PT ;  /* 0x0000000c0c00720b */ /* 0x000fc60003f48000 */
[----:B------:R-:W2:Y:S01]  /*4c20*/  F2I.S16.TRUNC.NTZ R6, R9 ;  /* 0x0000000900067305 */ /* 0x000ea2000020e900 */
[----:B0-----:R-:W-:Y:S02]  /*4c30*/  FSETP.GT.AND P4, PT, R5, -127, PT ;  /* 0xc2fe00000500780b */ /* 0x001fe40003f84000 */
[----:B------:R-:W-:Y:S02]  /*4c40*/  @!P3 FSEL R12, R12, -127, P2 ;  /* 0xc2fe00000c0cb808 */ /* 0x000fe40001000000 */
[C---:B------:R-:W-:Y:S02]  /*4c50*/  FSETP.NAN.AND P5, PT, R4.reuse, R4, PT ;  /* 0x000000040400720b */ /* 0x040fe40003fa8000 */
[----:B------:R-:W-:Y:S01]  /*4c60*/  FSETP.GEU.AND P2, PT, R9, 127, PT ;  /* 0x42fe00000900780b */ /* 0x000fe20003f4e000 */
[----:B------:R-:W0:Y:S01]  /*4c70*/  F2I.S16.TRUNC.NTZ R13, R8 ;  /* 0x00000008000d7305 */ /* 0x000e22000020e900 */
[----:B------:R-:W-:Y:S02]  /*4c80*/  @!P0 FSEL R4, R4, -127, P5 ;  /* 0xc2fe000004048808 */ /* 0x000fe40002800000 */
[----:B-1----:R-:W-:-:S02]  /*4c90*/  FSETP.GT.AND P0, PT, R7, -127, PT ;  /* 0xc2fe00000700780b */ /* 0x002fc40003f04000 */
[----:B------:R-:W-:Y:S02]  /*4ca0*/  FSETP.NAN.AND P3, PT, R9, R9, PT ;  /* 0x000000090900720b */ /* 0x000fe40003f68000 */
[----:B------:R-:W-:Y:S01]  /*4cb0*/  FSETP.GEU.AND P5, PT, R8, 127, PT ;  /* 0x42fe00000800780b */ /* 0x000fe20003fae000 */
[----:B------:R-:W1:Y:S01]  /*4cc0*/  F2I.S16.TRUNC.NTZ R14, R10 ;  /* 0x0000000a000e7305 */ /* 0x000e62000020e900 */
[----:B------:R-:W-:Y:S02]  /*4cd0*/  FSETP.NAN.AND P6, PT, R5, R5, PT ;  /* 0x000000050500720b */ /* 0x000fe40003fc8000 */
[----:B--2---:R-:W-:-:S05]  /*4ce0*/  LOP3.LUT R6, R6, 0xffff, RZ, 0xc0, !PT ;  /* 0x0000ffff06067812 */ /* 0x004fca00078ec0ff */
[----:B------:R-:W2:Y:S01]  /*4cf0*/  F2I.S16.TRUNC.NTZ R9, R4 ;  /* 0x0000000400097305 */ /* 0x000ea2000020e900 */
[----:B------:R-:W-:Y:S02]  /*4d00*/  @!P4 FSEL R5, R5, -127, P6 ;  /* 0xc2fe00000505c808 */ /* 0x000fe40003000000 */
[----:B------:R-:W-:Y:S02]  /*4d10*/  @P2 SEL R6, R6, 0x7f, P3 ;  /* 0x0000007f06062807 */ /* 0x000fe40001800000 */
[----:B------:R-:W-:Y:S02]  /*4d20*/  FSETP.GEU.AND P2, PT, R10, 127, PT ;  /* 0x42fe00000a00780b */ /* 0x000fe40003f4e000 */
[----:B------:R-:W-:Y:S02]  /*4d30*/  FSETP.NAN.AND P3, PT, R7, R7, PT ;  /* 0x000000070700720b */ /* 0x000fe40003f68000 */
[----:B------:R-:W-:Y:S02]  /*4d40*/  FSETP.NAN.AND P6, PT, R8, R8, PT ;  /* 0x000000080800720b */ /* 0x000fe40003fc8000 */
[----:B------:R-:W-:Y:S01]  /*4d50*/  FSETP.GEU.AND P4, PT, R4, 127, PT ;  /* 0x42fe00000400780b */ /* 0x000fe20003f8e000 */
[----:B------:R-:W3:Y:S01]  /*4d60*/  F2I.S16.TRUNC.NTZ R8, R5 ;  /* 0x0000000500087305 */ /* 0x000ee2000020e900 */
[----:B0-----:R-:W-:-:S02]  /*4d70*/  LOP3.LUT R13, R13, 0xffff, RZ, 0xc0, !PT ;  /* 0x0000ffff0d0d7812 */ /* 0x001fc400078ec0ff */
[----:B------:R-:W-:Y:S02]  /*4d80*/  @!P0 FSEL R7, R7, -127, P3 ;  /* 0xc2fe000007078808 */ /* 0x000fe40001800000 */
[----:B------:R-:W-:Y:S02]  /*4d90*/  @P5 SEL R13, R13, 0x7f, P6 ;  /* 0x0000007f0d0d5807 */ /* 0x000fe40003000000 */
[----:B------:R-:W-:Y:S01]  /*4da0*/  FSETP.NAN.AND P5, PT, R4, R4, PT ;  /* 0x000000040400720b */ /* 0x000fe20003fa8000 */
[----:B------:R-:W0:Y:S01]  /*4db0*/  F2I.S16.TRUNC.NTZ R16, R12 ;  /* 0x0000000c00107305 */ /* 0x000e22000020e900 */
[----:B------:R-:W-:Y:S02]  /*4dc0*/  FSETP.NAN.AND P6, PT, R10, R10, PT ;  /* 0x0000000a0a00720b */ /* 0x000fe40003fc8000 */
[----:B-1----:R-:W-:Y:S02]  /*4dd0*/  LOP3.LUT R14, R14, 0xffff, RZ, 0xc0, !PT ;  /* 0x0000ffff0e0e7812 */ /* 0x002fe400078ec0ff */
[----:B------:R-:W-:-:S03]  /*4de0*/  FSETP.GEU.AND P3, PT, R5, 127, PT ;  /* 0x42fe00000500780b */ /* 0x000fc60003f6e000 */
[----:B------:R-:W1:Y:S01]  /*4df0*/  F2I.S16.TRUNC.NTZ R15, R11 ;  /* 0x0000000b000f7305 */ /* 0x000e62000020e900 */
[----:B--2---:R-:W-:Y:S02]  /*4e00*/  LOP3.LUT R9, R9, 0xffff, RZ, 0xc0, !PT ;  /* 0x0000ffff09097812 */ /* 0x004fe400078ec0ff */
[----:B------:R-:W-:-:S05]  /*4e10*/  @P2 SEL R14, R14, 0x7f, P6 ;  /* 0x0000007f0e0e2807 */ /* 0x000fca0003000000 */
[----:B------:R-:W2:Y:S01]  /*4e20*/  F2I.S16.TRUNC.NTZ R4, R7 ;  /* 0x0000000700047305 */ /* 0x000ea2000020e900 */
[----:B------:R-:W-:Y:S02]  /*4e30*/  FSETP.GEU.AND P6, PT, R12, 127, PT ;  /* 0x42fe00000c00780b */ /* 0x000fe40003fce000 */
[----:B------:R-:W-:Y:S02]  /*4e40*/  @P4 SEL R9, R9, 0x7f, P5 ;  /* 0x0000007f09094807 */ /* 0x000fe40002800000 */
[----:B------:R-:W-:Y:S02]  /*4e50*/  FSETP.GEU.AND P2, PT, R11, 127, PT ;  /* 0x42fe00000b00780b */ /* 0x000fe40003f4e000 */
[----:B------:R-:W-:Y:S02]  /*4e60*/  FSETP.GEU.AND P4, PT, R7, 127, PT ;  /* 0x42fe00000700780b */ /* 0x000fe40003f8e000 */
[----:B------:R-:W-:Y:S02]  /*4e70*/  FSETP.NAN.AND P0, PT, R5, R5, PT ;  /* 0x000000050500720b */ /* 0x000fe40003f08000 */
[----:B---3--:R-:W-:-:S02]  /*4e80*/  LOP3.LUT R8, R8, 0xffff, RZ, 0xc0, !PT ;  /* 0x0000ffff08087812 */ /* 0x008fc400078ec0ff */
[----:B0-----:R-:W-:Y:S02]  /*4e90*/  LOP3.LUT R5, R16, 0xffff, RZ, 0xc0, !PT ;  /* 0x0000ffff10057812 */ /* 0x001fe400078ec0ff */
[----:B------:R-:W-:Y:S02]  /*4ea0*/  @P3 SEL R8, R8, 0x7f, P0 ;  /* 0x0000007f08083807 */ /* 0x000fe40000000000 */
[----:B------:R-:W-:Y:S02]  /*4eb0*/  FSETP.NAN.AND P0, PT, R12, R12, PT ;  /* 0x0000000c0c00720b */ /* 0x000fe40003f08000 */
[----:B------:R-:W-:Y:S02]  /*4ec0*/  FSETP.NAN.AND P5, PT, R11, R11, PT ;  /* 0x0000000b0b00720b */ /* 0x000fe40003fa8000 */
[----:B------:R-:W-:Y:S02]  /*4ed0*/  FSETP.NAN.AND P3, PT, R7, R7, PT ;  /* 0x000000070700720b */ /* 0x000fe40003f68000 */
[----:B-1----:R-:W-:-:S02]  /*4ee0*/  LOP3.LUT R15, R15, 0xffff, RZ, 0xc0, !PT ;  /* 0x0000ffff0f0f7812 */ /* 0x002fc400078ec0ff */
[----:B--2---:R-:W-:Y:S02]  /*4ef0*/  LOP3.LUT R4, R4, 0xffff, RZ, 0xc0, !PT ;  /* 0x0000ffff04047812 */ /* 0x004fe400078ec0ff */
[----:B------:R-:W-:Y:S02]  /*4f00*/  @P6 SEL R5, R5, 0x7f, P0 ;  /* 0x0000007f05056807 */ /* 0x000fe40000000000 */
[----:B------:R-:W-:Y:S02]  /*4f10*/  @P2 SEL R15, R15, 0x7f, P5 ;  /* 0x0000007f0f0f2807 */ /* 0x000fe40002800000 */
[----:B------:R-:W-:Y:S02]  /*4f20*/  @P4 SEL R4, R4, 0x7f, P3 ;  /* 0x0000007f04044807 */ /* 0x000fe40001800000 */
[----:B------:R-:W-:Y:S02]  /*4f30*/  IADD3 R12, P0, R0, c[0x0][0x1b0], RZ ;  /* 0x00006c00000c7a10 */ /* 0x000fe40007f1e0ff */
[----:B------:R-:W-:-:S02]  /*4f40*/  PRMT R6, R13, 0x3340, R6 ;  /* 0x000033400d067816 */ /* 0x000fc40000000006 */
[----:B------:R-:W-:Y:S02]  /*4f50*/  PRMT R9, R14, 0x3340, R9 ;  /* 0x000033400e097816 */ /* 0x000fe40000000009 */
[----:B------:R-:W-:Y:S02]  /*4f60*/  PRMT R15, R15, 0x3340, R8 ;  /* 0x000033400f0f7816 */ /* 0x000fe40000000008 */
[----:B------:R-:W-:Y:S02]  /*4f70*/  PRMT R4, R5, 0x3340, R4 ;  /* 0x0000334005047816 */ /* 0x000fe40000000004 */
[----:B------:R-:W-:Y:S02]  /*4f80*/  IADD3.X R13, R3, c[0x0][0x1b4], RZ, P0, !PT ;  /* 0x00006d00030d7a10 */ /* 0x000fe400007fe4ff */
[----:B------:R-:W-:Y:S02]  /*4f90*/  PRMT R18, R6, 0x5410, R9 ;  /* 0x0000541006127816 */ /* 0x000fe40000000009 */
[----:B------:R-:W-:-:S02]  /*4fa0*/  IADD3 R14, P0, R0, c[0x0][0x1b8], RZ ;  /* 0x00006e00000e7a10 */ /* 0x000fc40007f1e0ff */
[C---:B------:R-:W-:Y:S02]  /*4fb0*/  IADD3 R16, P2, R0.reuse, c[0x0][0x1c0], RZ ;  /* 0x0000700000107a10 */ /* 0x040fe40007f5e0ff */
[----:B------:R-:W-:Y:S02]  /*4fc0*/  IADD3 R9, R0, 0x400, RZ ;  /* 0x0000040000097810 */ /* 0x000fe40007ffe0ff */
[----:B------:R-:W-:Y:S01]  /*4fd0*/  PRMT R19, R15, 0x5410, R4 ;  /* 0x000054100f137816 */ /* 0x000fe20000000004 */
[----:B------:R-:W-:Y:S01]  /*4fe0*/  CS2R R6, SRZ ;  /* 0x0000000000067805 */ /* 0x000fe2000001ff00 */
[C---:B------:R-:W-:Y:S01]  /*4ff0*/  IADD3.X R15, R3.reuse, c[0x0][0x1bc], RZ, P0, !PT ;  /* 0x00006f00030f7a10 */ /* 0x040fe200007fe4ff */
[----:B------:R-:W-:Y:S01]  /*5000*/  CS2R R4, SRZ ;  /* 0x0000000000047805 */ /* 0x000fe2000001ff00 */
[----:B------:R-:W-:Y:S01]  /*5010*/  IADD3.X R17, R3, c[0x0][0x1c4], RZ, P2, !PT ;  /* 0x0000710003117a10 */ /* 0x000fe200017fe4ff */
[----:B------:R-:W-:Y:S01]  /*5020*/  IMAD.WIDE R10, R9, R28, c[0x0][0x178] ;  /* 0x00005e00090a7625 */ /* 0x000fe200078e021c */
[----:B------:R0:W-:Y:S04]  /*5030*/  @!P1 STG.E.64 [R12.64], R18 ;  /* 0x000000120c009986 */ /* 0x0001e8000c101b04 */
[----:B------:R1:W-:Y:S04]  /*5040*/  @!P1 STG.E.64 [R14.64], R18 ;  /* 0x000000120e009986 */ /* 0x0003e8000c101b04 */
[----:B------:R2:W-:Y:S04]  /*5050*/  @!P1 STG.E.64 [R16.64], R18 ;  /* 0x0000001210009986 */ /* 0x0005e8000c101b04 */
[----:B------:R-:W3:Y:S02]  /*5060*/  @!P1 LDG.E.EF.128 R4, [R10.64] ;  /* 0x000000040a049981 */ /* 0x000ee4000c0e1d00 */
[----:B---3--:R-:W-:-:S04]  /*5070*/  IMAD.U32 R3, R4, 0x10000, RZ ;  /* 0x0001000004037824 */ /* 0x008fc800078e00ff */
[----:B------:R-:W-:Y:S01]  /*5080*/  FMUL R8, R2, R3 ;  /* 0x0000000302087220 */ /* 0x000fe20000400000 */
[----:B------:R-:W-:Y:S01]  /*5090*/  IMAD.U32 R3, R5, 0x10000, RZ ;  /* 0x0001000005037824 */ /* 0x000fe200078e00ff */
[----:B------:R-:W-:Y:S01]  /*50a0*/  PRMT R4, R4, 0x7632, R4 ;  /* 0x0000763204047816 */ /* 0x000fe20000000004 */
[----:B0-----:R-:W-:Y:S02]  /*50b0*/  IMAD.U32 R13, R6, 0x10000, RZ ;  /* 0x00010000060d7824 */ /* 0x001fe400078e00ff */
[C---:B------:R-:W-:Y:S01]  /*50c0*/  FMUL R12, R2.reuse, R3 ;  /* 0x00000003020c7220 */ /* 0x040fe20000400000 */
[----:B------:R-:W0:Y:S01]  /*50d0*/  FRND R8, R8 ;  /* 0x0000000800087307 */ /* 0x000e220000201000 */
[----:B------:R-:W-:Y:S01]  /*50e0*/  IMAD.U32 R3, R7, 0x10000, RZ ;  /* 0x0001000007037824 */ /* 0x000fe200078e00ff */
[C---:B------:R-:W-:Y:S01]  /*50f0*/  FMUL R13, R2.reuse, R13 ;  /* 0x0000000d020d7220 */ /* 0x040fe20000400000 */
[----:B------:R-:W-:Y:S02]  /*5100*/  PRMT R5, R5, 0x7632, R5 ;  /* 0x0000763205057816 */ /* 0x000fe40000000005 */
[----:B------:R-:W-:Y:S01]  /*5110*/  FMUL R10, R2, R3 ;  /* 0x00000003020a7220 */ /* 0x000fe20000400000 */
[----:B------:R-:W-:-:S02]  /*5120*/  IMAD.U32 R3, R4, 0x10000, RZ ;  /* 0x0001000004037824 */ /* 0x000fc400078e00ff */
[----:B------:R-:W3:Y:S01]  /*5130*/  FRND R12, R12 ;  /* 0x0000000c000c7307 */ /* 0x000ee20000201000 */
[----:B------:R-:W-:Y:S01]  /*5140*/  PRMT R6, R6, 0x7632, R6 ;  /* 0x0000763206067816 */ /* 0x000fe20000000006 */
[----:B------:R-:W-:Y:S01]  /*5150*/  FMUL R4, R2, R3 ;  /* 0x0000000302047220 */ /* 0x000fe20000400000 */
[----:B------:R-:W-:-:S05]  /*5160*/  IMAD.U32 R5, R5, 0x10000, RZ ;  /* 0x0001000005057824 */ /* 0x000fca00078e00ff */
[----:B------:R-:W4:Y:S01]  /*5170*/  FRND R13, R13 ;  /* 0x0000000d000d7307 */ /* 0x000f220000201000 */
[----:B------:R-:W-:Y:S01]  /*5180*/  FMUL R5, R2, R5 ;  /* 0x0000000502057220 */ /* 0x000fe20000400000 */
[----:B------:R-:W-:Y:S01]  /*5190*/  IMAD.U32 R3, R6, 0x10000, RZ ;  /* 0x0001000006037824 */ /* 0x000fe200078e00ff */
[----:B0-----:R-:W-:-:S05]  /*51a0*/  FSETP.GT.AND P2, PT, R8, -127, PT ;  /* 0xc2fe00000800780b */ /* 0x001fca0003f44000 */
[----:B------:R-:W0:Y:S01]  /*51b0*/  FRND R4, R4 ;  /* 0x0000000400047307 */ /* 0x000e220000201000 */
[----:B------:R-:W-:Y:S01]  /*51c0*/  FMUL R3, R2, R3 ;  /* 0x0000000302037220 */ /* 0x000fe20000400000 */
[----:B------:R-:W-:Y:S02]  /*51d0*/  PRMT R7, R7, 0x7632, R7 ;  /* 0x0000763207077816 */ /* 0x000fe40000000007 */
[----:B---3--:R-:W-:-:S04]  /*51e0*/  FSETP.GT.AND P3, PT, R12, -127, PT ;  /* 0xc2fe00000c00780b */ /* 0x008fc80003f64000 */
[----:B------:R-:W3:Y:S01]  /*51f0*/  FRND R5, R5 ;  /* 0x0000000500057307 */ /* 0x000ee20000201000 */
[----:B------:R-:W-:Y:S01]  /*5200*/  IMAD.U32 R7, R7, 0x10000, RZ ;  /* 0x0001000007077824 */ /* 0x000fe200078e00ff */
[----:B------:R-:W-:Y:S02]  /*5210*/  FSETP.NAN.AND P4, PT, R8, R8, PT ;  /* 0x000000080800720b */ /* 0x000fe40003f88000 */
[----:B----4-:R-:W-:-:S04]  /*5220*/  FSETP.GT.AND P0, PT, R13, -127, PT ;  /* 0xc2fe00000d00780b */ /* 0x010fc80003f04000 */
[----:B------:R-:W4:Y:S01]  /*5230*/  FRND R3, R3 ;  /* 0x0000000300037307 */ /* 0x000f220000201000 */
[----:B------:R-:W-:Y:S01]  /*5240*/  FMUL R7, R2, R7 ;  /* 0x0000000702077220 */ /* 0x000fe20000400000 */
[----:B------:R-:W-:Y:S02]  /*5250*/  @!P2 FSEL R8, R8, -127, P4 ;  /* 0xc2fe00000808a808 */ /* 0x000fe40002000000 */
[----:B------:R-:W-:Y:S02]  /*5260*/  FSETP.NAN.AND P4, PT, R12, R12, PT ;  /* 0x0000000c0c00720b */ /* 0x000fe40003f88000 */
[----:B0-----:R-:W-:Y:S02]  /*5270*/  FSETP.GT.AND P2, PT, R4, -127, PT ;  /* 0xc2fe00000400780b */ /* 0x001fe40003f44000 */
[----:B------:R-:W0:Y:S01]  /*5280*/  FRND R10, R10 ;  /* 0x0000000a000a7307 */ /* 0x000e220000201000 */
[----:B------:R-:W-:Y:S02]  /*5290*/  @!P3 FSEL R12, R12, -127, P4 ;  /* 0xc2fe00000c0cb808 */ /* 0x000fe40002000000 */
[----:B------:R-:W-:-:S02]  /*52a0*/  FSETP.NAN.AND P4, PT, R13, R13, PT ;  /* 0x0000000d0d00720b */ /* 0x000fc40003f88000 */
[----:B---3--:R-:W-:-:S03]  /*52b0*/  FSETP.GT.AND P3, PT, R5, -127, PT ;  /* 0xc2fe00000500780b */ /* 0x008fc60003f64000 */
[----:B------:R-:W3:Y:S01]  /*52c0*/  FRND R7, R7 ;  /* 0x0000000700077307 */ /* 0x000ee20000201000 */
[----:B------:R-:W-:Y:S02]  /*52d0*/  @!P0 FSEL R13, R13, -127, P4 ;  /* 0xc2fe00000d0d8808 */ /* 0x000fe40002000000 */
[C---:B------:R-:W-:Y:S02]  /*52e0*/  FSETP.NAN.AND P4, PT, R4.reuse, R4, PT ;  /* 0x000000040400720b */ /* 0x040fe40003f88000 */
[----:B----4-:R-:W-:Y:S02]  /*52f0*/  FSETP.GT.AND P0, PT, R3, -127, PT ;  /* 0xc2fe00000300780b */ /* 0x010fe40003f04000 */
[----:B------:R-:W-:Y:S01]  /*5300*/  @!P2 FSEL R4, R4, -127, P4 ;  /* 0xc2fe00000404a808 */ /* 0x000fe20002000000 */
[----:B------:R-:W4:Y:S01]  /*5310*/  F2I.S16.TRUNC.NTZ R11, R8 ;  /* 0x00000008000b7305 */ /* 0x000f22000020e900 */
[----:B------:R-:W-:Y:S02]  /*5320*/  FSETP.NAN.AND P4, PT, R5, R5, PT ;  /* 0x000000050500720b */ /* 0x000fe40003f88000 */
[----:B0-----:R-:W-:-:S02]  /*5330*/  FSETP.GT.AND P2, PT, R10, -127, PT ;  /* 0xc2fe00000a00780b */ /* 0x001fc40003f44000 */
[----:B------:R-:W-:Y:S02]  /*5340*/  FSETP.NAN.AND P5, PT, R3, R3, PT ;  /* 0x000000030300720b */ /* 0x000fe40003fa8000 */
[----:B------:R-:W-:Y:S01]  /*5350*/  @!P3 FSEL R5, R5, -127, P4 ;  /* 0xc2fe00000505b808 */ /* 0x000fe20002000000 */
[----:B------:R-:W0:Y:S01]  /*5360*/  F2I.S16.TRUNC.NTZ R6, R4 ;  /* 0x0000000400067305 */ /* 0x000e22000020e900 */
[----:B------:R-:W-:Y:S02]  /*5370*/  FSETP.GEU.AND P4, PT, R8, 127, PT ;  /* 0x42fe00000800780b */ /* 0x000fe40003f8e000 */
[----:B---3--:R-:W-:Y:S02]  /*5380*/  FSETP.GT.AND P3, PT, R7, -127, PT ;  /* 0xc2fe00000700780b */ /* 0x008fe40003f64000 */
[----:B------:R-:W-:Y:S02]  /*5390*/  @!P0 FSEL R3, R3, -127, P5 ;  /* 0xc2fe000003038808 */ /* 0x000fe40002800000 */
[----:B------:R-:W-:Y:S01]  /*53a0*/  FSETP.NAN.AND P5, PT, R10, R10, PT ;  /* 0x0000000a0a00720b */ /* 0x000fe20003fa8000 */
[----:B-1----:R-:W1:Y:S01]  /*53b0*/  F2I.S16.TRUNC.NTZ R15, R12 ;  /* 0x0000000c000f7305 */ /* 0x002e62000020e900 */
[----:B------:R-:W-:-:S02]  /*53c0*/  FSETP.GEU.AND P0, PT, R4, 127, PT ;  /* 0x42fe00000400780b */ /* 0x000fc40003f0e000 */
[----:B------:R-:W-:Y:S02]  /*53d0*/  @!P2 FSEL R10, R10, -127, P5 ;  /* 0xc2fe00000a0aa808 */ /* 0x000fe40002800000 */
[----:B------:R-:W-:-:S03]  /*53e0*/  FSETP.NAN.AND P5, PT, R8, R8, PT ;  /* 0x000000080800720b */ /* 0x000fc60003fa8000 */
[----:B------:R-:W3:Y:S01]  /*53f0*/  F2I.S16.TRUNC.NTZ R14, R5 ;  /* 0x00000005000e7305 */ /* 0x000ee2000020e900 */
[----:B----4-:R-:W-:Y:S02]  /*5400*/  LOP3.LUT R11, R11, 0xffff, RZ, 0xc0, !PT ;  /* 0x0000ffff0b0b7812 */ /* 0x010fe400078ec0ff */
[----:B------:R-:W-:Y:S02]  /*5410*/  FSETP.NAN.AND P6, PT, R7, R7, PT ;  /* 0x000000070700720b */ /* 0x000fe40003fc8000 */
[----:B------:R-:W-:Y:S02]  /*5420*/  @P4 SEL R11, R11, 0x7f, P5 ;  /* 0x0000007f0b0b4807 */ /* 0x000fe40002800000 */
[----:B------:R-:W-:Y:S02]  /*5430*/  FSETP.GEU.AND P2, PT, R12, 127, PT ;  /* 0x42fe00000c00780b */ /* 0x000fe40003f4e000 */
[----:B------:R-:W-:Y:S02]  /*5440*/  @!P3 FSEL R7, R7, -127, P6 ;  /* 0xc2fe00000707b808 */ /* 0x000fe40003000000 */
[----:B------:R-:W-:Y:S01]  /*5450*/  FSETP.GEU.AND P5, PT, R5, 127, PT ;  /* 0x42fe00000500780b */ /* 0x000fe20003fae000 */
[----:B--2---:R-:W2:Y:S01]  /*5460*/  F2I.S16.TRUNC.NTZ R16, R3 ;  /* 0x0000000300107305 */ /* 0x004ea2000020e900 */
[----:B------:R-:W-:-:S02]  /*5470*/  FSETP.NAN.AND P3, PT, R4, R4, PT ;  /* 0x000000040400720b */ /* 0x000fc40003f68000 */
[----:B0-----:R-:W-:-:S04]  /*5480*/  LOP3.LUT R6, R6, 0xffff, RZ, 0xc0, !PT ;  /* 0x0000ffff06067812 */ /* 0x001fc800078ec0ff */
[----:B------:R-:W-:Y:S01]  /*5490*/  @P0 SEL R6, R6, 0x7f, P3 ;  /* 0x0000007f06060807 */ /* 0x000fe20001800000 */
[----:B------:R-:W0:Y:S01]  /*54a0*/  F2I.S16.TRUNC.NTZ R17, R13 ;  /* 0x0000000d00117305 */ /* 0x000e22000020e900 */
[C---:B------:R-:W-:Y:S02]  /*54b0*/  FSETP.GEU.AND P3, PT, R3.reuse, 127, PT ;  /* 0x42fe00000300780b */ /* 0x040fe40003f6e000 */
[----:B------:R-:W-:Y:S02]  /*54c0*/  FSETP.NAN.AND P0, PT, R3, R3, PT ;  /* 0x000000030300720b */ /* 0x000fe40003f08000 */
[----:B------:R-:W-:-:S03]  /*54d0*/  FSETP.NAN.AND P4, PT, R12, R12, PT ;  /* 0x0000000c0c00720b */ /* 0x000fc60003f88000 */
[----:B------:R-:W4:Y:S01]  /*54e0*/  F2I.S16.TRUNC.NTZ R4, R10 ;  /* 0x0000000a00047305 */ /* 0x000f22000020e900 */
[----:B-1----:R-:W-:Y:S02]  /*54f0*/  LOP3.LUT R15, R15, 0xffff, RZ, 0xc0, !PT ;  /* 0x0000ffff0f0f7812 */ /* 0x002fe400078ec0ff */
[----:B------:R-:W-:Y:S02]  /*5500*/  FSETP.NAN.AND P6, PT, R5, R5, PT ;  /* 0x000000050500720b */ /* 0x000fe40003fc8000 */
[----:B---3--:R-:W-:-:S03]  /*5510*/  LOP3.LUT R14, R14, 0xffff, RZ, 0xc0, !PT ;  /* 0x0000ffff0e0e7812 */ /* 0x008fc600078ec0ff */
[----:B------:R-:W1:Y:S01]  /*5520*/  F2I.S16.TRUNC.NTZ R3, R7 ;  /* 0x0000000700037305 */ /* 0x000e62000020e900 */
[----:B------:R-:W-:Y:S02]  /*5530*/  @P2 SEL R15, R15, 0x7f, P4 ;  /* 0x0000007f0f0f2807 */ /* 0x000fe40002000000 */
[----:B------:R-:W-:Y:S02]  /*5540*/  @P5 SEL R14, R14, 0x7f, P6 ;  /* 0x0000007f0e0e5807 */ /* 0x000fe40003000000 */
[----:B------:R-:W-:Y:S02]  /*5550*/  FSETP.GEU.AND P2, PT, R13, 127, PT ;  /* 0x42fe00000d00780b */ /* 0x000fe40003f4e000 */
[----:B------:R-:W-:Y:S02]  /*5560*/  FSETP.GEU.AND P4, PT, R10, 127, PT ;  /* 0x42fe00000a00780b */ /* 0x000fe40003f8e000 */
[----:B------:R-:W-:Y:S02]  /*5570*/  FSETP.GEU.AND P5, PT, R7, 127, PT ;  /* 0x42fe00000700780b */ /* 0x000fe40003fae000 */
[----:B--2---:R-:W-:-:S02]  /*5580*/  LOP3.LUT R16, R16, 0xffff, RZ, 0xc0, !PT ;  /* 0x0000ffff10107812 */ /* 0x004fc400078ec0ff */
[----:B------:R-:W-:Y:S02]  /*5590*/  FSETP.NAN.AND P6, PT, R13, R13, PT ;  /* 0x0000000d0d00720b */ /* 0x000fe40003fc8000 */
[----:B------:R-:W-:Y:S02]  /*55a0*/  @P3 SEL R16, R16, 0x7f, P0 ;  /* 0x0000007f10103807 */ /* 0x000fe40000000000 */
[----:B------:R-:W-:Y:S02]  /*55b0*/  FSETP.NAN.AND P0, PT, R10, R10, PT ;  /* 0x0000000a0a00720b */ /* 0x000fe40003f08000 */
[----:B------:R-:W-:Y:S02]  /*55c0*/  FSETP.NAN.AND P3, PT, R7, R7, PT ;  /* 0x000000070700720b */ /* 0x000fe40003f68000 */
[----:B0-----:R-:W-:Y:S02]  /*55d0*/  LOP3.LUT R17, R17, 0xffff, RZ, 0xc0, !PT ;  /* 0x0000ffff11117812 */ /* 0x001fe400078ec0ff */
[----:B----4-:R-:W-:-:S02]  /*55e0*/  LOP3.LUT R4, R4, 0xffff, RZ, 0xc0, !PT ;  /* 0x0000ffff04047812 */ /* 0x010fc400078ec0ff */
[----:B-1----:R-:W-:Y:S02]  /*55f0*/  LOP3.LUT R3, R3, 0xffff, RZ, 0xc0, !PT ;  /* 0x0000ffff03037812 */ /* 0x002fe400078ec0ff */
[----:B------:R-:W-:Y:S02]  /*5600*/  @P2 SEL R17, R17, 0x7f, P6 ;  /* 0x0000007f11112807 */ /* 0x000fe40003000000 */
[----:B------:R-:W-:Y:S02]  /*5610*/  @P4 SEL R4, R4, 0x7f, P0 ;  /* 0x0000007f04044807 */ /* 0x000fe40000000000 */
[----:B------:R-:W-:Y:S02]  /*5620*/  @P5 SEL R3, R3, 0x7f, P3 ;  /* 0x0000007f03035807 */ /* 0x000fe40001800000 */
[----:B------:R-:W-:Y:S02]  /*5630*/  PRMT R11, R11, 0x3340, R6 ;  /* 0x000033400b0b7816 */ /* 0x000fe40000000006 */
[----:B------:R-:W-:-:S02]  /*5640*/  PRMT R14, R15, 0x3340, R14 ;  /* 0x000033400f0e7816 */ /* 0x000fc4000000000e */
[----:B------:R-:W-:Y:S02]  /*5650*/  SHF.R.S32.HI R7, RZ, 0x1f, R9 ;  /* 0x0000001fff077819 */ /* 0x000fe40000011409 */
[----:B------:R-:W-:Y:S02]  /*5660*/  IADD3 R10, P0, R9, c[0x0][0x1b0], RZ ;  /* 0x00006c00090a7a10 */ /* 0x000fe40007f1e0ff */
[----:B------:R-:W-:Y:S02]  /*5670*/  PRMT R16, R17, 0x3340, R16 ;  /* 0x0000334011107816 */ /* 0x000fe40000000010 */
[----:B------:R-:W-:Y:S02]  /*5680*/  PRMT R3, R4, 0x3340, R3 ;  /* 0x0000334004037816 */ /* 0x000fe40000000003 */
[----:B------:R-:W-:Y:S02]  /*5690*/  PRMT R18, R11, 0x5410, R14 ;  /* 0x000054100b127816 */ /* 0x000fe4000000000e */
[----:B------:R-:W-:-:S02]  /*56a0*/  IADD3.X R11, R7, c[0x0][0x1b4], RZ, P0, !PT ;  /* 0x00006d00070b7a10 */ /* 0x000fc400007fe4ff */
[----:B------:R-:W-:Y:S02]  /*56b0*/  PRMT R19, R16, 0x5410, R3 ;  /* 0x0000541010137816 */ /* 0x000fe40000000003 */
[C---:B------:R-:W-:Y:S02]  /*56c0*/  IADD3 R8, P0, R9.reuse, c[0x0][0x1b8], RZ ;  /* 0x00006e0009087a10 */ /* 0x040fe40007f1e0ff */
[----:B------:R-:W-:Y:S02]  /*56d0*/  IADD3 R12, P2, R9, c[0x0][0x1c0], RZ ;  /* 0x00007000090c7a10 */ /* 0x000fe40007f5e0ff */
[----:B------:R-:W-:Y:S01]  /*56e0*/  IADD3 R3, R0, 0x800, RZ ;  /* 0x0000080000037810 */ /* 0x000fe20007ffe0ff */
[----:B------:R-:W-:Y:S01]  /*56f0*/  CS2R R4, SRZ ;  /* 0x0000000000047805 */ /* 0x000fe2000001ff00 */
[C---:B------:R-:W-:Y:S02]  /*5700*/  IADD3.X R9, R7.reuse, c[0x0][0x1bc], RZ, P0, !PT ;  /* 0x00006f0007097a10 */ /* 0x040fe400007fe4ff */
[----:B------:R-:W-:Y:S01]  /*5710*/  IADD3.X R13, R7, c[0x0][0x1c4], RZ, P2, !PT ;  /* 0x00007100070d7a10 */ /* 0x000fe200017fe4ff */
[----:B------:R-:W-:Y:S01]  /*5720*/  IMAD.WIDE R28, R3, R28, c[0x0][0x178] ;  /* 0x00005e00031c7625 */ /* 0x000fe200078e021c */
[----:B------:R-:W-:Y:S01]  /*5730*/  CS2R R6, SRZ ;  /* 0x0000000000067805 */ /* 0x000fe2000001ff00 */
[----:B------:R0:W-:Y:S04]  /*5740*/  @!P1 STG.E.64 [R10.64], R18 ;  /* 0x000000120a009986 */ /* 0x0001e8000c101b04 */
[----:B------:R1:W-:Y:S04]  /*5750*/  @!P1 STG.E.64 [R8.64], R18 ;  /* 0x0000001208009986 */ /* 0x0003e8000c101b04 */
[----:B------:R2:W-:Y:S04]  /*5760*/  @!P1 STG.E.64 [R12.64], R18 ;  /* 0x000000120c009986 */ /* 0x0005e8000c101b04 */
[----:B------:R-:W0:Y:S02]  /*5770*/  @!P1 LDG.E.EF.128 R4, [R28.64] ;  /* 0x000000041c049981 */ /* 0x000e24000c0e1d00 */
[C---:B0-----:R-:W-:Y:S01]  /*5780*/  IMAD.U32 R11, R4.reuse, 0x10000, RZ ;  /* 0x00010000040b7824 */ /* 0x041fe200078e00ff */
[----:B------:R-:W-:Y:S01]  /*5790*/  PRMT R4, R4, 0x7632, R4 ;  /* 0x0000763204047816 */ /* 0x000fe20000000004 */
[----:B-1----:R-:W-:-:S02]  /*57a0*/  IMAD.U32 R9, R7, 0x10000, RZ ;  /* 0x0001000007097824 */ /* 0x002fc400078e00ff */
[C---:B------:R-:W-:Y:S01]  /*57b0*/  FMUL R0, R2.reuse, R11 ;  /* 0x0000000b02007220 */ /* 0x040fe20000400000 */
[----:B------:R-:W-:Y:S01]  /*57c0*/  IMAD.U32 R11, R5, 0x10000, RZ ;  /* 0x00010000050b7824 */ /* 0x000fe200078e00ff */
[----:B------:R-:W-:Y:S01]  /*57d0*/  FMUL R8, R2, R9 ;  /* 0x0000000902087220 */ /* 0x000fe20000400000 */
[----:B------:R-:W-:Y:S01]  /*57e0*/  IMAD.U32 R9, R4, 0x10000, RZ ;  /* 0x0001000004097824 */ /* 0x000fe200078e00ff */
[----:B------:R-:W0:Y:S01]  /*57f0*/  FRND R10, R0 ;  /* 0x00000000000a7307 */ /* 0x000e220000201000 */
[C---:B------:R-:W-:Y:S02]  /*5800*/  FMUL R11, R2.reuse, R11 ;  /* 0x0000000b020b7220 */ /* 0x040fe40000400000 */
[----:B------:R-:W-:-:S05]  /*5810*/  FMUL R9, R2, R9 ;  /* 0x0000000902097220 */ /* 0x000fca0000400000 */
[----:B------:R-:W1:Y:S01]  /*5820*/  FRND R11, R11 ;  /* 0x0000000b000b7307 */ /* 0x000e620000201000 */
[----:B------:R-:W-:Y:S01]  /*5830*/  PRMT R5, R5, 0x7632, R5 ;  /* 0x0000763205057816 */ /* 0x000fe20000000005 */
[----:B------:R-:W-:-:S06]  /*5840*/  IMAD.U32 R15, R6, 0x10000, RZ ;  /* 0x00010000060f7824 */ /* 0x000fcc00078e00ff */
[----:B------:R-:W3:Y:S01]  /*5850*/  FRND R9, R9 ;  /* 0x0000000900097307 */ /* 0x000ee20000201000 */
[----:B0-----:R-:W-:Y:S01]  /*5860*/  FSETP.GT.AND P2, PT, R10, -127, PT ;  /* 0xc2fe00000a00780b */ /* 0x001fe20003f44000 */
[----:B------:R-:W-:Y:S01]  /*5870*/  FMUL R15, R2, R15 ;  /* 0x0000000f020f7220 */ /* 0x000fe20000400000 */
[----:B------:R-:W-:Y:S01]  /*5880*/  IMAD.U32 R5, R5, 0x10000, RZ ;  /* 0x0001000005057824 */ /* 0x000fe200078e00ff */
[----:B------:R-:W-:-:S03]  /*5890*/  PRMT R6, R6, 0x7632, R6 ;  /* 0x0000763206067816 */ /* 0x000fc60000000006 */
[----:B------:R-:W-:Y:S01]  /*58a0*/  FMUL R0, R2, R5 ;  /* 0x0000000502007220 */ /* 0x000fe20000400000 */
[----:B-1----:R-:W-:Y:S01]  /*58b0*/  FSETP.GT.AND P4, PT, R11, -127, PT ;  /* 0xc2fe00000b00780b */ /* 0x002fe20003f84000 */
[----:B------:R-:W0:Y:S01]  /*58c0*/  FRND R15, R15 ;  /* 0x0000000f000f7307 */ /* 0x000e220000201000 */
[----:B------:R-:W-:Y:S01]  /*58d0*/  FSETP.NAN.AND P3, PT, R10, R10, PT ;  /* 0x0000000a0a00720b */ /* 0x000fe20003f68000 */
[----:B------:R-:W-:Y:S01]  /*58e0*/  IMAD.U32 R5, R6, 0x10000, RZ ;  /* 0x0001000006057824 */ /* 0x000fe200078e00ff */
[----:B------:R-:W-:Y:S02]  /*58f0*/  PRMT R7, R7, 0x7632, R7 ;  /* 0x0000763207077816 */ /* 0x000fe40000000007 */
[----:B---3--:R-:W-:-:S03]  /*5900*/  FSETP.GT.AND P0, PT, R9, -127, PT ;  /* 0xc2fe00000900780b */ /* 0x008fc60003f04000 */
[----:B------:R-:W1:Y:S01]  /*5910*/  FRND R0, R0 ;  /* 0x0000000000007307 */ /* 0x000e620000201000 */
[----:B------:R-:W-:Y:S01]  /*5920*/  @!P2 FSEL R10, R10, -127, P3 ;  /* 0xc2fe00000a0aa808 */ /* 0x000fe20001800000 */
[----:B------:R-:W-:Y:S01]  /*5930*/  FMUL R5, R2, R5 ;  /* 0x0000000502057220 */ /* 0x000fe20000400000 */
[----:B------:R-:W-:Y:S01]  /*5940*/  FSETP.NAN.AND P2, PT, R11, R11, PT ;  /* 0x0000000b0b00720b */ /* 0x000fe20003f48000 */
[----:B------:R-:W-:-:S04]  /*5950*/  IMAD.U32 R7, R7, 0x10000, RZ ;  /* 0x0001000007077824 */ /* 0x000fc800078e00ff */
[----:B------:R-:W3:Y:S01]  /*5960*/  FRND R8, R8 ;  /* 0x0000000800087307 */ /* 0x000ee20000201000 */
[----:B------:R-:W-:Y:S01]  /*5970*/  @!P4 FSEL R11, R11, -127, P2 ;  /* 0xc2fe00000b0bc808 */ /* 0x000fe20001000000 */
[----:B------:R-:W-:Y:S01]  /*5980*/  FMUL R7, R2, R7 ;  /* 0x0000000702077220 */ /* 0x000fe20000400000 */
[----:B------:R-:W-:Y:S02]  /*5990*/  FSETP.NAN.AND P2, PT, R9, R9, PT ;  /* 0x000000090900720b */ /* 0x000fe40003f48000 */
[----:B0-----:R-:W-:-:S03]  /*59a0*/  FSETP.GT.AND P3, PT, R15, -127, PT ;  /* 0xc2fe00000f00780b */ /* 0x001fc60003f64000 */
[----:B------:R-:W0:Y:S01]  /*59b0*/  FRND R5, R5 ;  /* 0x0000000500057307 */ /* 0x000e220000201000 */
[----:B------:R-:W-:Y:S02]  /*59c0*/  @!P0 FSEL R9, R9, -127, P2 ;  /* 0xc2fe000009098808 */ /* 0x000fe40001000000 */
[----:B-1----:R-:W-:-:S05]  /*59d0*/  FSETP.GT.AND P2, PT, R0, -127, PT ;  /* 0xc2fe00000000780b */ /* 0x002fca0003f44000 */
[----:B------:R-:W1:Y:S01]  /*59e0*/  FRND R7, R7 ;  /* 0x0000000700077307 */ /* 0x000e620000201000 */
[----:B---3--:R-:W-:Y:S02]  /*59f0*/  FSETP.GT.AND P4, PT, R8, -127, PT ;  /* 0xc2fe00000800780b */ /* 0x008fe40003f84000 */
[----:B------:R-:W-:-:S05]  /*5a00*/  FSETP.NAN.AND P0, PT, R15, R15, PT ;  /* 0x0000000f0f00720b */ /* 0x000fca0003f08000 */
[----:B------:R-:W2:Y:S01]  /*5a10*/  F2I.S16.TRUNC.NTZ R2, R9 ;  /* 0x0000000900027305 */ /* 0x000ea2000020e900 */
[----:B------:R-:W-:Y:S02]  /*5a20*/  @!P3 FSEL R15, R15, -127, P0 ;  /* 0xc2fe00000f0fb808 */ /* 0x000fe40000000000 */
[----:B0-----:R-:W-:Y:S02]  /*5a30*/  FSETP.GT.AND P5, PT, R5, -127, PT ;  /* 0xc2fe00000500780b */ /* 0x001fe40003fa4000 */
[----:B------:R-:W-:Y:S02]  /*5a40*/  FSETP.NAN.AND P6, PT, R0, R0, PT ;  /* 0x000000000000720b */ /* 0x000fe40003fc8000 */
[----:B------:R-:W-:Y:S01]  /*5a50*/  FSETP.GEU.AND P3, PT, R9, 127, PT ;  /* 0x42fe00000900780b */ /* 0x000fe20003f6e000 */
[----:B------:R-:W0:Y:S01]  /*5a60*/  F2I.S16.TRUNC.NTZ R4, R10 ;  /* 0x0000000a00047305 */ /* 0x000e22000020e900 */
[----:B------:R-:W-:Y:S02]  /*5a70*/  FSETP.NAN.AND P0, PT, R8, R8, PT ;  /* 0x000000080800720b */ /* 0x000fe40003f08000 */
[----:B------:R-:W-:-:S02]  /*5a80*/  @!P2 FSEL R0, R0, -127, P6 ;  /* 0xc2fe00000000a808 */ /* 0x000fc40003000000 */
[----:B-1----:R-:W-:Y:S02]  /*5a90*/  FSETP.GT.AND P2, PT, R7, -127, PT ;  /* 0xc2fe00000700780b */ /* 0x002fe40003f44000 */
[----:B------:R-:W-:Y:S01]  /*5aa0*/  @!P4 FSEL R8, R8, -127, P0 ;  /* 0xc2fe00000808c808 */ /* 0x000fe20000000000 */
[----:B------:R-:W1:Y:S01]  /*5ab0*/  F2I.S16.TRUNC.NTZ R6, R11 ;  /* 0x0000000b00067305 */ /* 0x000e62000020e900 */
[----:B--2---:R-:W-:Y:S02]  /*5ac0*/  LOP3.LUT R12, R2, 0xffff, RZ, 0xc0, !PT ;  /* 0x0000ffff020c7812 */ /* 0x004fe400078ec0ff */
[----:B------:R-:W-:Y:S02]  /*5ad0*/  FSETP.GEU.AND P0, PT, R10, 127, PT ;  /* 0x42fe00000a00780b */ /* 0x000fe40003f0e000 */
[----:B------:R-:W-:-:S03]  /*5ae0*/  FSETP.NAN.AND P6, PT, R5, R5, PT ;  /* 0x000000050500720b */ /* 0x000fc60003fc8000 */
[----:B------:R-:W2:Y:S01]  /*5af0*/  F2I.S16.TRUNC.NTZ R2, R0 ;  /* 0x0000000000027305 */ /* 0x000ea2000020e900 */
[----:B------:R-:W-:Y:S02]  /*5b00*/  FSETP.NAN.AND P4, PT, R9, R9, PT ;  /* 0x000000090900720b */ /* 0x000fe40003f88000 */
[----:B------:R-:W-:Y:S02]  /*5b10*/  @!P5 FSEL R5, R5, -127, P6 ;  /* 0xc2fe00000505d808 */ /* 0x000fe40003000000 */
[----:B------:R-:W-:Y:S02]  /*5b20*/  @P3 SEL R12, R12, 0x7f, P4 ;  /* 0x0000007f0c0c3807 */ /* 0x000fe40002000000 */
[----:B------:R-:W-:Y:S01]  /*5b30*/  FSETP.NAN.AND P6, PT, R7, R7, PT ;  /* 0x000000070700720b */ /* 0x000fe20003fc8000 */
[----:B------:R-:W3:Y:S01]  /*5b40*/  F2I.S16.TRUNC.NTZ R14, R15 ;  /* 0x0000000f000e7305 */ /* 0x000ee2000020e900 */
[----:B------:R-:W-:Y:S02]  /*5b50*/  FSETP.GEU.AND P4, PT, R11, 127, PT ;  /* 0x42fe00000b00780b */ /* 0x000fe40003f8e000 */
[----:B------:R-:W-:-:S02]  /*5b60*/  FSETP.GEU.AND P5, PT, R0, 127, PT ;  /* 0x42fe00000000780b */ /* 0x000fc40003fae000 */
[----:B------:R-:W-:Y:S02]  /*5b70*/  FSETP.NAN.AND P3, PT, R10, R10, PT ;  /* 0x0000000a0a00720b */ /* 0x000fe40003f68000 */
[----:B0-----:R-:W-:Y:S02]  /*5b80*/  LOP3.LUT R13, R4, 0xffff, RZ, 0xc0, !PT ;  /* 0x0000ffff040d7812 */ /* 0x001fe400078ec0ff */
[----:B------:R-:W-:Y:S01]  /*5b90*/  @!P2 FSEL R7, R7, -127, P6 ;  /* 0xc2fe00000707a808 */ /* 0x000fe20003000000 */
[----:B------:R-:W0:Y:S01]  /*5ba0*/  F2I.S16.TRUNC.NTZ R16, R8 ;  /* 0x0000000800107305 */ /* 0x000e22000020e900 */
[----:B------:R-:W-:Y:S02]  /*5bb0*/  FSETP.NAN.AND P6, PT, R0, R0, PT ;  /* 0x000000000000720b */ /* 0x000fe40003fc8000 */
[----:B------:R-:W-:Y:S02]  /*5bc0*/  @P0 SEL R13, R13, 0x7f, P3 ;  /* 0x0000007f0d0d0807 */ /* 0x000fe40001800000 */
[----:B------:R-:W-:-:S03]  /*5bd0*/  FSETP.GEU.AND P0, PT, R15, 127, PT ;  /* 0x42fe00000f00780b */ /* 0x000fc60003f0e000 */
[----:B------:R0:W4:Y:S01]  /*5be0*/  F2I.S16.TRUNC.NTZ R4, R5 ;  /* 0x0000000500047305 */ /* 0x000122000020e900 */
[----:B------:R-:W-:Y:S02]  /*5bf0*/  FSETP.NAN.AND P3, PT, R11, R11, PT ;  /* 0x0000000b0b00720b */ /* 0x000fe40003f68000 */
[----:B-1----:R-:W-:Y:S02]  /*5c00*/  LOP3.LUT R9, R6, 0xffff, RZ, 0xc0, !PT ;  /* 0x0000ffff06097812 */ /* 0x002fe400078ec0ff */
[----:B--2---:R-:W-:-:S03]  /*5c10*/  LOP3.LUT R2, R2, 0xffff, RZ, 0xc0, !PT ;  /* 0x0000ffff02027812 */ /* 0x004fc600078ec0ff */
[----:B------:R-:W1:Y:S01]  /*5c20*/  F2I.S16.TRUNC.NTZ R0, R7 ;  /* 0x0000000700007305 */ /* 0x000e62000020e900 */
[----:B------:R-:W-:Y:S02]  /*5c30*/  @P4 SEL R9, R9, 0x7f, P3 ;  /* 0x0000007f09094807 */ /* 0x000fe40001800000 */
[----:B------:R-:W-:Y:S02]  /*5c40*/  @P5 SEL R2, R2, 0x7f, P6 ;  /* 0x0000007f02025807 */ /* 0x000fe40003000000 */
[----:B------:R-:W-:Y:S02]  /*5c50*/  FSETP.GEU.AND P3, PT, R8, 127, PT ;  /* 0x42fe00000800780b */ /* 0x000fe40003f6e000 */
[----:B------:R-:W-:Y:S02]  /*5c60*/  FSETP.GEU.AND P4, PT, R5, 127, PT ;  /* 0x42fe00000500780b */ /* 0x000fe40003f8e000 */
[----:B------:R-:W-:Y:S02]  /*5c70*/  FSETP.GEU.AND P5, PT, R7, 127, PT ;  /* 0x42fe00000700780b */ /* 0x000fe40003fae000 */
[----:B------:R-:W-:-:S02]  /*5c80*/  FSETP.NAN.AND P2, PT, R15, R15, PT ;  /* 0x0000000f0f00720b */ /* 0x000fc40003f48000 */
[----:B---3--:R-:W-:Y:S02]  /*5c90*/  LOP3.LUT R11, R14, 0xffff, RZ, 0xc0, !PT ;  /* 0x0000ffff0e0b7812 */ /* 0x008fe400078ec0ff */
[----:B------:R-:W-:Y:S02]  /*5ca0*/  FSETP.NAN.AND P6, PT, R8, R8, PT ;  /* 0x000000080800720b */ /* 0x000fe40003fc8000 */
[----:B------:R-:W-:Y:S02]  /*5cb0*/  @P0 SEL R11, R11, 0x7f, P2 ;  /* 0x0000007f0b0b0807 */ /* 0x000fe40001000000 */
[----:B------:R-:W-:Y:S02]  /*5cc0*/  FSETP.NAN.AND P0, PT, R5, R5, PT ;  /* 0x000000050500720b */ /* 0x000fe40003f08000 */
[----:B------:R-:W-:Y:S02]  /*5cd0*/  FSETP.NAN.AND P2, PT, R7, R7, PT ;  /* 0x000000070700720b */ /* 0x000fe40003f48000 */
[----:B0-----:R-:W-:-:S02]  /*5ce0*/  LOP3.LUT R5, R16, 0xffff, RZ, 0xc0, !PT ;  /* 0x0000ffff10057812 */ /* 0x001fc400078ec0ff */
[----:B----4-:R-:W-:Y:S02]  /*5cf0*/  LOP3.LUT R4, R4, 0xffff, RZ, 0xc0, !PT ;  /* 0x0000ffff04047812 */ /* 0x010fe400078ec0ff */
[----:B-1----:R-:W-:Y:S02]  /*5d00*/  LOP3.LUT R0, R0, 0xffff, RZ, 0xc0, !PT ;  /* 0x0000ffff00007812 */ /* 0x002fe400078ec0ff */
[----:B------:R-:W-:Y:S02]  /*5d10*/  @P3 SEL R5, R5, 0x7f, P6 ;  /* 0x0000007f05053807 */ /* 0x000fe40003000000 */
[----:B------:R-:W-:Y:S02]  /*5d20*/  @P4 SEL R4, R4, 0x7f, P0 ;  /* 0x0000007f04044807 */ /* 0x000fe40000000000 */
[----:B------:R-:W-:Y:S02]  /*5d30*/  @P5 SEL R0, R0, 0x7f, P2 ;  /* 0x0000007f00005807 */ /* 0x000fe40001000000 */
[----:B------:R-:W-:-:S02]  /*5d40*/  PRMT R9, R9, 0x3340, R2 ;  /* 0x0000334009097816 */ /* 0x000fc40000000002 */
[----:B------:R-:W-:Y:S02]  /*5d50*/  PRMT R12, R13, 0x3340, R12 ;  /* 0x000033400d0c7816 */ /* 0x000fe4000000000c */
[----:B------:R-:W-:Y:S02]  /*5d60*/  PRMT R11, R11, 0x3340, R4 ;  /* 0x000033400b0b7816 */ /* 0x000fe40000000004 */
[----:B------:R-:W-:Y:S02]  /*5d70*/  PRMT R0, R5, 0x3340, R0 ;  /* 0x0000334005007816 */ /* 0x000fe40000000000 */
[----:B------:R-:W-:Y:S02]  /*5d80*/  SHF.R.S32.HI R7, RZ, 0x1f, R3 ;  /* 0x0000001fff077819 */ /* 0x000fe40000011403 */
[C---:B------:R-:W-:Y:S02]  /*5d90*/  IADD3 R2, P0, R3.reuse, c[0x0][0x1b0], RZ ;  /* 0x00006c0003027a10 */ /* 0x040fe40007f1e0ff */
[----:B------:R-:W-:-:S02]  /*5da0*/  IADD3 R4, P2, R3, c[0x0][0x1b8], RZ ;  /* 0x00006e0003047a10 */ /* 0x000fc40007f5e0ff */
[----:B------:R-:W-:Y:S02]  /*5db0*/  IADD3 R6, P3, R3, c[0x0][0x1c0], RZ ;  /* 0x0000700003067a10 */ /* 0x000fe40007f7e0ff */
[----:B------:R-:W-:Y:S02]  /*5dc0*/  PRMT R10, R12, 0x5410, R9 ;  /* 0x000054100c0a7816 */ /* 0x000fe40000000009 */
[----:B------:R-:W-:Y:S02]  /*5dd0*/  IADD3.X R3, R7, c[0x0][0x1b4], RZ, P0, !PT ;  /* 0x00006d0007037a10 */ /* 0x000fe400007fe4ff */
[----:B------:R-:W-:Y:S02]  /*5de0*/  PRMT R11, R11, 0x5410, R0 ;  /* 0x000054100b0b7816 */ /* 0x000fe40000000000 */
[----:B------:R-:W-:-:S03]  /*5df0*/  IADD3.X R5, R7, c[0x0][0x1bc], RZ, P2, !PT ;  /* 0x00006f0007057a10 */ /* 0x000fc600017fe4ff */
[----:B------:R0:W-:Y:S01]  /*5e00*/  @!P1 STG.E.64 [R2.64], R10 ;  /* 0x0000000a02009986 */ /* 0x0001e2000c101b04 */
[----:B------:R-:W-:-:S03]  /*5e10*/  IADD3.X R7, R7, c[0x0][0x1c4], RZ, P3, !PT ;  /* 0x0000710007077a10 */ /* 0x000fc60001ffe4ff */
[----:B------:R0:W-:Y:S01]  /*5e20*/  @!P1 STG.E.64 [R4.64], R10 ;  /* 0x0000000a04009986 */ /* 0x0001e2000c101b04 */
[----:B------:R-:W-:Y:S05]  /*5e30*/  @P1 EXIT ;  /* 0x000000000000194d */ /* 0x000fea0003800000 */
[----:B------:R-:W-:Y:S01]  /*5e40*/  STG.E.64 [R6.64], R10 ;  /* 0x0000000a06007986 */ /* 0x000fe2000c101b04 */
[----:B------:R-:W-:Y:S05]  /*5e50*/  EXIT ;  /* 0x000000000000794d */ /* 0x000fea0003800000 */
.L_x_0:
[----:B------:R-:W-:-:S00]  /*5e60*/  BRA `(.L_x_0) ;  /* 0xfffffff000007947 */ /* 0x000fc0000383ffff */
[----:B------:R-:W-:-:S00]  /*5e70*/  NOP ;  /* 0x0000000000007918 */ /* 0x000fc00000000000 */
        /* <DEDUP_REMOVED lines=8> */
.L_x_1:


//--------------------- .nv.global.init           --------------------------
	.section	.nv.global.init,"aw",@progbits
.nv.global.init:
	.type		_$_str,@object
	.size		_$_str,(.L_0 - _$_str)
_$_str:
        /*0000*/ 	.byte	0x5f, 0x5f, 0x43, 0x55, 0x44, 0x41, 0x5f, 0x46, 0x54, 0x5a, 0x00
.L_0:


//--------------------- .nv.shared.triton_red_fused__to_copy_add_amax_amin_clamp_mul_native_layer_norm_reciprocal_1 --------------------------
	.section	.nv.shared.triton_red_fused__to_copy_add_amax_amin_clamp_mul_native_layer_norm_reciprocal_1,"aw",@nobits
	.sectionflags	@""
	.align	16
